	.headerflags	@"EF_CUDA_TEXMODE_UNIFIED EF_CUDA_64BIT_ADDRESS EF_CUDA_ACCELERATORS EF_CUDA_SM90 EF_CUDA_VIRTUAL_SM(EF_CUDA_SM90)"
	.elftype	@"ET_EXEC"


//--------------------- .nv.info                  --------------------------
	.section	.nv.info,"",@"SHT_CUDA_INFO"
	.align	4


	//----- nvinfo : EIATTR_REGCOUNT
	.align		4
        /*0000*/ 	.byte	0x04, 0x2f
        /*0002*/ 	.short	(.L_1 - .L_0)
	.align		4
.L_0:
        /*0004*/ 	.word	index@(triton_poi_fused_max_pool2d_with_indices_6)
        /*0008*/ 	.word	0x00000060


	//----- nvinfo : EIATTR_MIN_STACK_SIZE
	.align		4
.L_1:
        /*000c*/ 	.byte	0x04, 0x12
        /*000e*/ 	.short	(.L_3 - .L_2)
	.align		4
.L_2:
        /*0010*/ 	.word	index@(triton_poi_fused_max_pool2d_with_indices_6)
        /*0014*/ 	.word	0x00000000


	//----- nvinfo : EIATTR_FRAME_SIZE
	.align		4
.L_3:
        /*0018*/ 	.byte	0x04, 0x11
        /*001a*/ 	.short	(.L_5 - .L_4)
	.align		4
.L_4:
        /*001c*/ 	.word	index@(triton_poi_fused_max_pool2d_with_indices_6)
        /*0020*/ 	.word	0x00000000


	//----- nvinfo : EIATTR_MIN_STACK_SIZE
	.align		4
.L_5:
        /*0024*/ 	.byte	0x04, 0x12
        /*0026*/ 	.short	(.L_7 - .L_6)
	.align		4
.L_6:
        /*0028*/ 	.word	index@(triton_poi_fused_max_pool2d_with_indices_6)
        /*002c*/ 	.word	0x00000000
.L_7:


//--------------------- .nv.info.triton_poi_fused_max_pool2d_with_indices_6 --------------------------
	.section	.nv.info.triton_poi_fused_max_pool2d_with_indices_6,"",@"SHT_CUDA_INFO"
	.sectionflags	@""
	.align	4


	//----- nvinfo : EIATTR_CUDA_API_VERSION
	.align		4
        /*0000*/ 	.byte	0x04, 0x37
        /*0002*/ 	.short	(.L_9 - .L_8)
.L_8:
        /*0004*/ 	.word	0x0000007c


	//----- nvinfo : EIATTR_KPARAM_INFO
	.align		4
.L_9:
        /*0008*/ 	.byte	0x04, 0x17
        /*000a*/ 	.short	(.L_11 - .L_10)
.L_10:
        /*000c*/ 	.word	0x00000000
        /*0010*/ 	.short	0x0004
        /*0012*/ 	.short	0x001c
        /*0014*/ 	.byte	0x00, 0xf0, 0x11, 0x00


	//----- nvinfo : EIATTR_KPARAM_INFO
	.align		4
.L_11:
        /*0018*/ 	.byte	0x04, 0x17
        /*001a*/ 	.short	(.L_13 - .L_12)
.L_12:
        /*001c*/ 	.word	0x00000000
        /*0020*/ 	.short	0x0003
        /*0022*/ 	.short	0x0018
        /*0024*/ 	.byte	0x00, 0xf0, 0x11, 0x00


	//----- nvinfo : EIATTR_KPARAM_INFO
	.align		4
.L_13:
        /*0028*/ 	.byte	0x04, 0x17
        /*002a*/ 	.short	(.L_15 - .L_14)
.L_14:
        /*002c*/ 	.word	0x00000000
        /*0030*/ 	.short	0x0002
        /*0032*/ 	.short	0x0010
        /*0034*/ 	.byte	0x00, 0xf4, 0x21, 0x00


	//----- nvinfo : EIATTR_KPARAM_INFO
	.align		4
.L_15:
        /*0038*/ 	.byte	0x04, 0x17
        /*003a*/ 	.short	(.L_17 - .L_16)
.L_16:
        /*003c*/ 	.word	0x00000000
        /*0040*/ 	.short	0x0001
        /*0042*/ 	.short	0x0008
        /*0044*/ 	.byte	0x00, 0xf4, 0x21, 0x00


	//----- nvinfo : EIATTR_KPARAM_INFO
	.align		4
.L_17:
        /*0048*/ 	.byte	0x04, 0x17
        /*004a*/ 	.short	(.L_19 - .L_18)
.L_18:
        /*004c*/ 	.word	0x00000000
        /*0050*/ 	.short	0x0000
        /*0052*/ 	.short	0x0000
        /*0054*/ 	.byte	0x00, 0xf4, 0x21, 0x00


	//----- nvinfo : EIATTR_SPARSE_MMA_MASK
	.align		4
.L_19:
        /*0058*/ 	.byte	0x03, 0x50
        /*005a*/ 	.short	0x0000


	//----- nvinfo : EIATTR_MAXREG_COUNT
	.align		4
        /*005c*/ 	.byte	0x03, 0x1b
        /*005e*/ 	.short	0x00ff


	//----- nvinfo : EIATTR_EXIT_INSTR_OFFSETS
	.align		4
        /*0060*/ 	.byte	0x04, 0x1c
        /*0062*/ 	.short	(.L_21 - .L_20)


	//   ....[0]....
.L_20:
        /*0064*/ 	.word	0x00003700


	//   ....[1]....
        /*0068*/ 	.word	0x00003730


	//----- nvinfo : EIATTR_REQNTID
	.align		4
.L_21:
        /*006c*/ 	.byte	0x04, 0x10
        /*006e*/ 	.short	(.L_23 - .L_22)
.L_22:
        /*0070*/ 	.word	0x00000080
        /*0074*/ 	.word	0x00000001
        /*0078*/ 	.word	0x00000001


	//----- nvinfo : EIATTR_CBANK_PARAM_SIZE
	.align		4
.L_23:
        /*007c*/ 	.byte	0x03, 0x19
        /*007e*/ 	.short	0x0020


	//----- nvinfo : EIATTR_PARAM_CBANK
	.align		4
        /*0080*/ 	.byte	0x04, 0x0a
        /*0082*/ 	.short	(.L_25 - .L_24)
	.align		4
.L_24:
        /*0084*/ 	.word	index@(.nv.constant0.triton_poi_fused_max_pool2d_with_indices_6)
        /*0088*/ 	.short	0x0210
        /*008a*/ 	.short	0x0020


	//----- nvinfo : EIATTR_SW_WAR
	.align		4
.L_25:
        /*008c*/ 	.byte	0x04, 0x36
        /*008e*/ 	.short	(.L_27 - .L_26)
.L_26:
        /*0090*/ 	.word	0x00000008
.L_27:


//--------------------- .nv.callgraph             --------------------------
	.section	.nv.callgraph,"",@"SHT_CUDA_CALLGRAPH"
	.align	4
	.sectionentsize	8
	.align		4
        /*0000*/ 	.word	0x00000000
	.align		4
        /*0004*/ 	.word	0xffffffff
	.align		4
        /*0008*/ 	.word	0x00000000
	.align		4
        /*000c*/ 	.word	0xfffffffe
	.align		4
        /*0010*/ 	.word	0x00000000
	.align		4
        /*0014*/ 	.word	0xfffffffd
	.align		4
        /*0018*/ 	.word	0x00000000
	.align		4
        /*001c*/ 	.word	0xfffffffc


//--------------------- .text.triton_poi_fused_max_pool2d_with_indices_6 --------------------------
	.section	.text.triton_poi_fused_max_pool2d_with_indices_6,"ax",@progbits
	.sectionflags	@"SHF_BARRIERS=1"
	.align	128
        .global         triton_poi_fused_max_pool2d_with_indices_6
        .type           triton_poi_fused_max_pool2d_with_indices_6,@function
        .size           triton_poi_fused_max_pool2d_with_indices_6,(.L_x_1 - triton_poi_fused_max_pool2d_with_indices_6)
        .other          triton_poi_fused_max_pool2d_with_indices_6,@"STO_CUDA_ENTRY STV_DEFAULT"
triton_poi_fused_max_pool2d_with_indices_6:
.text.triton_poi_fused_max_pool2d_with_indices_6:
[----:B------:R-:W0:Y:S01]  /*0000*/  LDC R1, c[0x0][0x28] ;  /* 0x00000a00ff017b82 */ /* 0x000e220000000800 */
[----:B------:R-:W1:Y:S07]  /*0010*/  S2R R8, SR_CTAID.X ;  /* 0x0000000000087919 */ /* 0x000e6e0000002500 */
[----:B------:R-:W2:Y:S01]  /*0020*/  LDC.64 R42, c[0x0][0x210] ;  /* 0x00008400ff2a7b82 */ /* 0x000ea20000000a00 */
[----:B------:R-:W-:Y:S02]  /*0030*/  CS2R R70, SRZ ;  /* 0x0000000000467805 */ /* 0x000fe4000001ff00 */
[----:B------:R-:W-:Y:S01]  /*0040*/  CS2R R72, SRZ ;  /* 0x0000000000487805 */ /* 0x000fe2000001ff00 */
[----:B------:R-:W3:Y:S01]  /*0050*/  S2R R9, SR_TID.X ;  /* 0x0000000000097919 */ /* 0x000ee20000002100 */
[----:B------:R-:W-:Y:S01]  /*0060*/  ULDC.64 UR6, c[0x0][0x208] ;  /* 0x0000820000067ab9 */ /* 0x000fe20000000a00 */
[----:B------:R-:W4:Y:S01]  /*0070*/  S2R R12, SR_CTAID.Y ;  /* 0x00000000000c7919 */ /* 0x000f220000002600 */
[----:B------:R-:W-:-:S02]  /*0080*/  IMAD.MOV.U32 R10, RZ, RZ, RZ ;  /* 0x000000ffff0a7224 */ /* 0x000fc400078e00ff */
[----:B------:R-:W-:Y:S01]  /*0090*/  IMAD.MOV.U32 R80, RZ, RZ, RZ ;  /* 0x000000ffff507224 */ /* 0x000fe200078e00ff */
[----:B------:R-:W-:Y:S02]  /*00a0*/  CS2R R40, SRZ ;  /* 0x0000000000287805 */ /* 0x000fe4000001ff00 */
[----:B------:R-:W-:Y:S01]  /*00b0*/  CS2R R62, SRZ ;  /* 0x00000000003e7805 */ /* 0x000fe2000001ff00 */
[----:B------:R-:W-:Y:S01]  /*00c0*/  IMAD.MOV.U32 R64, RZ, RZ, RZ ;  /* 0x000000ffff407224 */ /* 0x000fe200078e00ff */
[----:B------:R-:W-:Y:S02]  /*00d0*/  CS2R R58, SRZ ;  /* 0x00000000003a7805 */ /* 0x000fe4000001ff00 */
[----:B------:R-:W-:Y:S01]  /*00e0*/  CS2R R76, SRZ ;  /* 0x00000000004c7805 */ /* 0x000fe2000001ff00 */
[----:B------:R-:W-:Y:S01]  /*00f0*/  IMAD.MOV.U32 R38, RZ, RZ, RZ ;  /* 0x000000ffff267224 */ /* 0x000fe200078e00ff */
[----:B------:R-:W-:Y:S02]  /*0100*/  CS2R R56, SRZ ;  /* 0x0000000000387805 */ /* 0x000fe4000001ff00 */
[----:B------:R-:W-:Y:S01]  /*0110*/  CS2R R36, SRZ ;  /* 0x0000000000247805 */ /* 0x000fe2000001ff00 */
[----:B------:R-:W-:-:S02]  /*0120*/  IMAD.MOV.U32 R31, RZ, RZ, RZ ;  /* 0x000000ffff1f7224 */ /* 0x000fc400078e00ff */
[----:B------:R-:W-:Y:S01]  /*0130*/  IMAD.MOV.U32 R24, RZ, RZ, RZ ;  /* 0x000000ffff187224 */ /* 0x000fe200078e00ff */
[----:B------:R-:W-:Y:S02]  /*0140*/  CS2R R54, SRZ ;  /* 0x0000000000367805 */ /* 0x000fe4000001ff00 */
[----:B------:R-:W-:Y:S01]  /*0150*/  CS2R R68, SRZ ;  /* 0x0000000000447805 */ /* 0x000fe2000001ff00 */
[----:B------:R-:W-:Y:S01]  /*0160*/  IMAD.MOV.U32 R60, RZ, RZ, RZ ;  /* 0x000000ffff3c7224 */ /* 0x000fe200078e00ff */
[----:B------:R-:W-:Y:S02]  /*0170*/  CS2R R74, SRZ ;  /* 0x00000000004a7805 */ /* 0x000fe4000001ff00 */
[----:B------:R-:W-:Y:S02]  /*0180*/  CS2R R34, SRZ ;  /* 0x0000000000227805 */ /* 0x000fe4000001ff00 */
[----:B------:R-:W-:Y:S01]  /*0190*/  CS2R R66, SRZ ;  /* 0x0000000000427805 */ /* 0x000fe2000001ff00 */
[----:B------:R-:W-:-:S02]  /*01a0*/  IMAD.MOV.U32 R78, RZ, RZ, RZ ;  /* 0x000000ffff4e7224 */ /* 0x000fc400078e00ff */
[----:B------:R-:W-:Y:S02]  /*01b0*/  IMAD.MOV.U32 R86, RZ, RZ, RZ ;  /* 0x000000ffff567224 */ /* 0x000fe400078e00ff */
[----:B------:R-:W-:Y:S02]  /*01c0*/  IMAD.MOV.U32 R92, RZ, RZ, RZ ;  /* 0x000000ffff5c7224 */ /* 0x000fe400078e00ff */
[----:B------:R-:W-:Y:S01]  /*01d0*/  IMAD.MOV.U32 R90, RZ, RZ, RZ ;  /* 0x000000ffff5a7224 */ /* 0x000fe200078e00ff */
[----:B---3--:R-:W-:Y:S01]  /*01e0*/  SHF.R.U32.HI R13, RZ, 0x4, R9 ;  /* 0x00000004ff0d7819 */ /* 0x008fe20000011609 */
[----:B-1----:R-:W-:Y:S01]  /*01f0*/  IMAD.SHL.U32 R8, R8, 0x10, RZ ;  /* 0x0000001008087824 */ /* 0x002fe200078e00ff */
[----:B------:R-:W1:Y:S01]  /*0200*/  S2UR UR5, SR_CgaCtaId ;  /* 0x00000000000579c3 */ /* 0x000e620000008800 */
[----:B------:R-:W-:Y:S01]  /*0210*/  UMOV UR4, 0x400 ;  /* 0x0000040000047882 */ /* 0x000fe20000000000 */
[----:B----4-:R-:W-:Y:S01]  /*0220*/  IMAD.SHL.U32 R12, R12, 0x40, RZ ;  /* 0x000000400c0c7824 */ /* 0x010fe200078e00ff */
[----:B------:R-:W-:Y:S01]  /*0230*/  SGXT.U32 R13, R13, 0x3 ;  /* 0x000000030d0d781a */ /* 0x000fe20000000000 */
[----:B------:R-:W-:Y:S01]  /*0240*/  ULDC.64 UR8, c[0x0][0x220] ;  /* 0x0000880000087ab9 */ /* 0x000fe20000000a00 */
[----:B------:R-:W-:-:S02]  /*0250*/  LOP3.LUT R0, R8, 0xf, R9, 0xf8, !PT ;  /* 0x0000000f08007812 */ /* 0x000fc400078ef809 */
[----:B------:R-:W-:Y:S02]  /*0260*/  LOP3.LUT R5, R12, R13, RZ, 0xfc, !PT ;  /* 0x0000000d0c057212 */ /* 0x000fe400078efcff */
[C---:B------:R-:W-:Y:S01]  /*0270*/  ISETP.GE.AND P1, PT, R0.reuse, 0x9, PT ;  /* 0x000000090000780c */ /* 0x040fe20003f26270 */
[----:B------:R-:W-:Y:S01]  /*0280*/  IMAD.HI R2, R0, 0x55555556, RZ ;  /* 0x5555555600027827 */ /* 0x000fe200078e02ff */
[----:B------:R-:W-:Y:S02]  /*0290*/  LOP3.LUT R49, R12, 0x8, R13, 0xfe, !PT ;  /* 0x000000080c317812 */ /* 0x000fe400078efe0d */
[----:B------:R-:W-:Y:S02]  /*02a0*/  ISETP.LT.AND P2, PT, R5, 0x200, !P1 ;  /* 0x000002000500780c */ /* 0x000fe40004f41270 */
[----:B------:R-:W-:Y:S02]  /*02b0*/  LEA.HI R3, R2, R2, RZ, 0x1 ;  /* 0x0000000202037211 */ /* 0x000fe400078f08ff */
[----:B------:R-:W-:-:S03]  /*02c0*/  ISETP.LT.AND P3, PT, R49, 0x200, !P1 ;  /* 0x000002003100780c */ /* 0x000fc60004f61270 */
[----:B------:R-:W-:-:S04]  /*02d0*/  IMAD R2, R3, -0x3, R0 ;  /* 0xfffffffd03027824 */ /* 0x000fc800078e0200 */
[----:B------:R-:W-:-:S04]  /*02e0*/  IMAD R2, R3, 0x7, R2 ;  /* 0x0000000703027824 */ /* 0x000fc800078e0202 */
[----:B------:R-:W-:-:S04]  /*02f0*/  IMAD.SHL.U32 R4, R2, 0x2, RZ ;  /* 0x0000000202047824 */ /* 0x000fc800078e00ff */
[----:B------:R-:W-:Y:S02]  /*0300*/  VIADD R30, R4, 0x1 ;  /* 0x00000001041e7836 */ /* 0x000fe40000000000 */
[C---:B------:R-:W-:Y:S02]  /*0310*/  IMAD R3, R5.reuse, 0x31, R4 ;  /* 0x0000003105037824 */ /* 0x040fe400078e0204 */
[----:B------:R-:W-:Y:S02]  /*0320*/  IMAD R15, R5, 0x31, R30 ;  /* 0x00000031050f7824 */ /* 0x000fe400078e021e */
[----:B--2---:R-:W-:-:S04]  /*0330*/  IMAD.WIDE R2, R3, 0x4, R42 ;  /* 0x0000000403027825 */ /* 0x004fc800078e022a */
[----:B------:R-:W-:Y:S01]  /*0340*/  IMAD.WIDE R14, R15, 0x4, R42 ;  /* 0x000000040f0e7825 */ /* 0x000fe200078e022a */
[----:B------:R2:W3:Y:S03]  /*0350*/  @P2 LDG.E.EL R71, desc[UR6][R2.64] ;  /* 0x0000000602472981 */ /* 0x0004e6000c2e1900 */
[C---:B------:R-:W-:Y:S01]  /*0360*/  IMAD R7, R49.reuse, 0x31, R4 ;  /* 0x0000003131077824 */ /* 0x040fe200078e0204 */
[----:B------:R-:W3:Y:S01]  /*0370*/  @P2 LDG.E.EL R72, desc[UR6][R14.64] ;  /* 0x000000060e482981 */ /* 0x000ee2000c2e1900 */
[----:B------:R-:W-:Y:S02]  /*0380*/  IMAD R17, R49, 0x31, R30 ;  /* 0x0000003131117824 */ /* 0x000fe400078e021e */
[----:B------:R-:W-:Y:S01]  /*0390*/  IMAD.WIDE R6, R7, 0x4, R42 ;  /* 0x0000000407067825 */ /* 0x000fe200078e022a */
[----:B--2---:R-:W-:-:S03]  /*03a0*/  LOP3.LUT R2, R12, 0x10, R13, 0xfe, !PT ;  /* 0x000000100c027812 */ /* 0x004fc600078efe0d */
[----:B------:R-:W-:Y:S01]  /*03b0*/  IMAD.WIDE R16, R17, 0x4, R42 ;  /* 0x0000000411107825 */ /* 0x000fe200078e022a */
[----:B------:R2:W4:Y:S03]  /*03c0*/  @P3 LDG.E.EL R10, desc[UR6][R6.64] ;  /* 0x00000006060a3981 */ /* 0x000526000c2e1900 */
[----:B------:R-:W-:Y:S01]  /*03d0*/  IMAD R11, R5, 0x31, RZ ;  /* 0x00000031050b7824 */ /* 0x000fe200078e02ff */
[----:B------:R-:W-:Y:S01]  /*03e0*/  ISETP.LT.AND P4, PT, R2, 0x200, !P1 ;  /* 0x000002000200780c */ /* 0x000fe20004f81270 */
[----:B------:R-:W-:Y:S01]  /*03f0*/  VIADD R0, R4, 0x2 ;  /* 0x0000000204007836 */ /* 0x000fe20000000000 */
[----:B------:R-:W4:Y:S01]  /*0400*/  @P3 LDG.E.EL R80, desc[UR6][R16.64] ;  /* 0x0000000610503981 */ /* 0x000f22000c2e1900 */
[----:B------:R-:W-:Y:S02]  /*0410*/  VIADD R81, R11, 0x310 ;  /* 0x000003100b517836 */ /* 0x000fe40000000000 */
[----:B------:R-:W-:-:S02]  /*0420*/  IMAD R19, R5, 0x31, R0 ;  /* 0x0000003105137824 */ /* 0x000fc400078e0200 */
[----:B------:R-:W-:Y:S02]  /*0430*/  IMAD.IADD R3, R4, 0x1, R81 ;  /* 0x0000000104037824 */ /* 0x000fe400078e0251 */
[----:B--2---:R-:W-:Y:S02]  /*0440*/  IMAD.IADD R7, R81, 0x1, R30 ;  /* 0x0000000151077824 */ /* 0x004fe400078e021e */
[----:B------:R-:W-:-:S04]  /*0450*/  IMAD.WIDE R18, R19, 0x4, R42 ;  /* 0x0000000413127825 */ /* 0x000fc800078e022a */
[--C-:B------:R-:W-:Y:S01]  /*0460*/  IMAD.WIDE R2, R3, 0x4, R42.reuse ;  /* 0x0000000403027825 */ /* 0x100fe200078e022a */
[----:B------:R2:W5:Y:S03]  /*0470*/  @P2 LDG.E.EL R40, desc[UR6][R18.64] ;  /* 0x0000000612282981 */ /* 0x000566000c2e1900 */
[----:B------:R-:W-:Y:S01]  /*0480*/  IMAD.WIDE R6, R7, 0x4, R42 ;  /* 0x0000000407067825 */ /* 0x000fe200078e022a */
[----:B------:R1:W3:Y:S03]  /*0490*/  @P4 LDG.E.EL R64, desc[UR6][R2.64] ;  /* 0x0000000602404981 */ /* 0x0002e6000c2e1900 */
[----:B------:R-:W-:Y:S01]  /*04a0*/  IMAD R15, R49, 0x31, R0 ;  /* 0x00000031310f7824 */ /* 0x000fe200078e0200 */
[----:B------:R1:W3:Y:S03]  /*04b0*/  @P4 LDG.E.EL R63, desc[UR6][R6.64] ;  /* 0x00000006063f4981 */ /* 0x0002e6000c2e1900 */
[----:B------:R-:W-:-:S04]  /*04c0*/  IMAD.WIDE R14, R15, 0x4, R42 ;  /* 0x000000040f0e7825 */ /* 0x000fc800078e022a */
[----:B------:R-:W-:Y:S01]  /*04d0*/  VIADD R28, R4, 0x7 ;  /* 0x00000007041c7836 */ /* 0x000fe20000000000 */
[----:B------:R1:W3:Y:S03]  /*04e0*/  @P3 LDG.E.EL R59, desc[UR6][R14.64] ;  /* 0x000000060e3b3981 */ /* 0x0002e6000c2e1900 */
[--C-:B--2---:R-:W-:Y:S02]  /*04f0*/  IMAD R19, R5, 0x31, R28.reuse ;  /* 0x0000003105137824 */ /* 0x104fe400078e021c */
[----:B------:R-:W-:Y:S02]  /*0500*/  IMAD R21, R49, 0x31, R28 ;  /* 0x0000003131157824 */ /* 0x000fe400078e021c */
[----:B------:R-:W-:-:S04]  /*0510*/  IMAD.WIDE R18, R19, 0x4, R42 ;  /* 0x0000000413127825 */ /* 0x000fc800078e022a */
[----:B------:R-:W-:Y:S01]  /*0520*/  IMAD.WIDE R20, R21, 0x4, R42 ;  /* 0x0000000415147825 */ /* 0x000fe200078e022a */
[----:B------:R-:W2:Y:S04]  /*0530*/  @P2 LDG.E.EL R76, desc[UR6][R18.64] ;  /* 0x00000006124c2981 */ /* 0x000ea8000c2e1900 */
[----:B------:R-:W2:Y:S01]  /*0540*/  @P3 LDG.E.EL R38, desc[UR6][R20.64] ;  /* 0x0000000614263981 */ /* 0x000ea2000c2e1900 */
[----:B01----:R-:W-:Y:S01]  /*0550*/  IMAD.IADD R3, R81, 0x1, R0 ;  /* 0x0000000151037824 */ /* 0x003fe200078e0200 */
[----:B------:R-:W-:Y:S02]  /*0560*/  CS2R R16, SRZ ;  /* 0x0000000000107805 */ /* 0x000fe4000001ff00 */
[----:B------:R-:W-:Y:S01]  /*0570*/  LOP3.LUT R6, R12, 0x18, R13, 0xfe, !PT ;  /* 0x000000180c067812 */ /* 0x000fe200078efe0d */
[----:B------:R-:W-:Y:S01]  /*0580*/  IMAD.WIDE R2, R3, 0x4, R42 ;  /* 0x0000000403027825 */ /* 0x000fe200078e022a */
[----:B------:R-:W-:-:S02]  /*0590*/  LOP3.LUT R7, R12, 0x20, R13, 0xfe, !PT ;  /* 0x000000200c077812 */ /* 0x000fc400078efe0d */
[----:B------:R-:W-:Y:S01]  /*05a0*/  ISETP.LT.AND P5, PT, R6, 0x200, !P1 ;  /* 0x000002000600780c */ /* 0x000fe20004fa1270 */
[----:B------:R-:W-:Y:S01]  /*05b0*/  VIADD R85, R11, 0x498 ;  /* 0x000004980b557836 */ /* 0x000fe20000000000 */
[----:B------:R0:W2:Y:S01]  /*05c0*/  @P4 LDG.E.EL R16, desc[UR6][R2.64] ;  /* 0x0000000602104981 */ /* 0x0000a2000c2e1900 */
[----:B------:R-:W-:Y:S02]  /*05d0*/  ISETP.LT.AND P6, PT, R7, 0x200, !P1 ;  /* 0x000002000700780c */ /* 0x000fe40004fc1270 */
[----:B------:R-:W-:Y:S02]  /*05e0*/  IMAD.IADD R7, R4, 0x1, R85 ;  /* 0x0000000104077824 */ /* 0x000fe400078e0255 */
[----:B------:R-:W-:Y:S02]  /*05f0*/  IMAD.IADD R15, R85, 0x1, R30 ;  /* 0x00000001550f7824 */ /* 0x000fe400078e021e */
[----:B0-----:R-:W-:-:S04]  /*0600*/  IMAD.WIDE R2, R7, 0x4, R42 ;  /* 0x0000000407027825 */ /* 0x001fc800078e022a */
[----:B------:R-:W-:Y:S01]  /*0610*/  IMAD.WIDE R6, R15, 0x4, R42 ;  /* 0x000000040f067825 */ /* 0x000fe200078e022a */
[----:B------:R-:W2:Y:S04]  /*0620*/  @P5 LDG.E.EL R70, desc[UR6][R2.64] ;  /* 0x0000000602465981 */ /* 0x000ea8000c2e1900 */
[----:B------:R-:W2:Y:S01]  /*0630*/  @P5 LDG.E.EL R57, desc[UR6][R6.64] ;  /* 0x0000000606395981 */ /* 0x000ea2000c2e1900 */
[----:B------:R-:W-:-:S04]  /*0640*/  IMAD.IADD R21, R81, 0x1, R28 ;  /* 0x0000000151157824 */ /* 0x000fc800078e021c */
[----:B------:R-:W-:Y:S01]  /*0650*/  IMAD.WIDE R20, R21, 0x4, R42 ;  /* 0x0000000415147825 */ /* 0x000fe200078e022a */
[----:B------:R-:W-:-:S04]  /*0660*/  LOP3.LUT R14, R12, 0x28, R13, 0xfe, !PT ;  /* 0x000000280c0e7812 */ /* 0x000fc800078efe0d */
[----:B------:R0:W2:Y:S01]  /*0670*/  @P4 LDG.E.EL R37, desc[UR6][R20.64] ;  /* 0x0000000614254981 */ /* 0x0000a2000c2e1900 */
[----:B------:R-:W-:Y:S01]  /*0680*/  IMAD.IADD R19, R85, 0x1, R0 ;  /* 0x0000000155137824 */ /* 0x000fe200078e0200 */
[----:B------:R-:W-:Y:S01]  /*0690*/  ISETP.LT.AND P0, PT, R14, 0x200, !P1 ;  /* 0x000002000e00780c */ /* 0x000fe20004f01270 */
[----:B------:R-:W-:Y:S02]  /*06a0*/  VIADD R14, R4, 0x8 ;  /* 0x00000008040e7836 */ /* 0x000fe40000000000 */
[----:B------:R-:W-:-:S04]  /*06b0*/  IMAD.WIDE R18, R19, 0x4, R42 ;  /* 0x0000000413127825 */ /* 0x000fc800078e022a */
[----:B------:R-:W-:Y:S01]  /*06c0*/  VIADD R82, R4, 0x9 ;  /* 0x0000000904527836 */ /* 0x000fe20000000000 */
[----:B------:R1:W2:Y:S01]  /*06d0*/  @P5 LDG.E.EL R73, desc[UR6][R18.64] ;  /* 0x0000000612495981 */ /* 0x0002a2000c2e1900 */
[----:B------:R-:W-:Y:S02]  /*06e0*/  VIADD R83, R11, 0x620 ;  /* 0x000006200b537836 */ /* 0x000fe40000000000 */
[C---:B0-----:R-:W-:Y:S02]  /*06f0*/  IMAD R21, R5.reuse, 0x31, R82 ;  /* 0x0000003105157824 */ /* 0x041fe400078e0252 */
[----:B-1----:R-:W-:Y:S02]  /*0700*/  IMAD R19, R5, 0x31, R14 ;  /* 0x0000003105137824 */ /* 0x002fe400078e020e */
[----:B------:R-:W-:-:S04]  /*0710*/  IMAD.WIDE R20, R21, 0x4, R42 ;  /* 0x0000000415147825 */ /* 0x000fc800078e022a */
[----:B------:R-:W-:Y:S01]  /*0720*/  IMAD.WIDE R18, R19, 0x4, R42 ;  /* 0x0000000413127825 */ /* 0x000fe200078e022a */
[----:B------:R0:W2:Y:S03]  /*0730*/  @P2 LDG.E.EL R24, desc[UR6][R20.64] ;  /* 0x0000000614182981 */ /* 0x0000a6000c2e1900 */
[C---:B------:R-:W-:Y:S01]  /*0740*/  IMAD.IADD R15, R4.reuse, 0x1, R83 ;  /* 0x00000001040f7824 */ /* 0x040fe200078e0253 */
[----:B------:R1:W2:Y:S01]  /*0750*/  @P2 LDG.E.EL R31, desc[UR6][R18.64] ;  /* 0x00000006121f2981 */ /* 0x0002a2000c2e1900 */
[----:B------:R-:W-:Y:S02]  /*0760*/  IMAD.IADD R25, R83, 0x1, R30 ;  /* 0x0000000153197824 */ /* 0x000fe400078e021e */
[----:B------:R-:W-:Y:S02]  /*0770*/  VIADD R3, R4, 0xe ;  /* 0x0000000e04037836 */ /* 0x000fe40000000000 */
[----:B0-----:R-:W-:-:S04]  /*0780*/  IMAD.WIDE R20, R25, 0x4, R42 ;  /* 0x0000000419147825 */ /* 0x001fc800078e022a */
[----:B-1----:R-:W-:Y:S01]  /*0790*/  IMAD.WIDE R18, R15, 0x4, R42 ;  /* 0x000000040f127825 */ /* 0x002fe200078e022a */
[----:B------:R-:W2:Y:S03]  /*07a0*/  @P6 LDG.E.EL R55, desc[UR6][R20.64] ;  /* 0x0000000614376981 */ /* 0x000ea6000c2e1900 */
[----:B------:R-:W-:Y:S01]  /*07b0*/  IMAD R23, R5, 0x31, R3 ;  /* 0x0000003105177824 */ /* 0x000fe200078e0203 */
[----:B------:R-:W2:Y:S01]  /*07c0*/  @P6 LDG.E.EL R68, desc[UR6][R18.64] ;  /* 0x0000000612446981 */ /* 0x000ea2000c2e1900 */
[C---:B------:R-:W-:Y:S02]  /*07d0*/  VIADD R2, R4.reuse, 0xf ;  /* 0x0000000f04027836 */ /* 0x040fe40000000000 */
[----:B------:R-:W-:Y:S02]  /*07e0*/  VIADD R6, R4, 0x10 ;  /* 0x0000001004067836 */ /* 0x000fe40000000000 */
[----:B------:R-:W-:-:S04]  /*07f0*/  IMAD.WIDE R22, R23, 0x4, R42 ;  /* 0x0000000417167825 */ /* 0x000fc800078e022a */
[C---:B------:R-:W-:Y:S01]  /*0800*/  IMAD R27, R5.reuse, 0x31, R2 ;  /* 0x00000031051b7824 */ /* 0x040fe200078e0202 */
[----:B------:R0:W2:Y:S01]  /*0810*/  @P2 LDG.E.EL R17, desc[UR6][R22.64] ;  /* 0x0000000616112981 */ /* 0x0000a2000c2e1900 */
[----:B------:R-:W-:Y:S02]  /*0820*/  IMAD R33, R5, 0x31, R6 ;  /* 0x0000003105217824 */ /* 0x000fe400078e0206 */
[----:B------:R-:W-:Y:S02]  /*0830*/  IMAD.IADD R29, R85, 0x1, R28 ;  /* 0x00000001551d7824 */ /* 0x000fe400078e021c */
[----:B------:R-:W-:Y:S01]  /*0840*/  IMAD.WIDE R26, R27, 0x4, R42 ;  /* 0x000000041b1a7825 */ /* 0x000fe200078e022a */
[----:B------:R-:W-:-:S03]  /*0850*/  LOP3.LUT R5, R12, 0x30, R13, 0xfe, !PT ;  /* 0x000000300c057812 */ /* 0x000fc600078efe0d */
[--C-:B------:R-:W-:Y:S01]  /*0860*/  IMAD.WIDE R32, R33, 0x4, R42.reuse ;  /* 0x0000000421207825 */ /* 0x100fe200078e022a */
[----:B------:R-:W-:Y:S01]  /*0870*/  LOP3.LUT R7, R12, 0x38, R13, 0xfe, !PT ;  /* 0x000000380c077812 */ /* 0x000fe200078efe0d */
[----:B------:R1:W2:Y:S02]  /*0880*/  @P2 LDG.E.EL R60, desc[UR6][R26.64] ;  /* 0x000000061a3c2981 */ /* 0x0002a4000c2e1900 */
[----:B0-----:R-:W-:Y:S02]  /*0890*/  IMAD.WIDE R22, R29, 0x4, R42 ;  /* 0x000000041d167825 */ /* 0x001fe400078e022a */
[----:B------:R-:W2:Y:S01]  /*08a0*/  @P2 LDG.E.EL R75, desc[UR6][R32.64] ;  /* 0x00000006204b2981 */ /* 0x000ea2000c2e1900 */
[----:B------:R-:W-:Y:S01]  /*08b0*/  ISETP.LT.AND P2, PT, R5, 0x200, !P1 ;  /* 0x000002000500780c */ /* 0x000fe20004f41270 */
[----:B------:R-:W-:Y:S02]  /*08c0*/  VIADD R65, R11, 0x930 ;  /* 0x000009300b417836 */ /* 0x000fe40000000000 */
[----:B------:R0:W2:Y:S01]  /*08d0*/  @P5 LDG.E.EL R36, desc[UR6][R22.64] ;  /* 0x0000000616245981 */ /* 0x0000a2000c2e1900 */
[----:B------:R-:W-:Y:S01]  /*08e0*/  ISETP.LT.AND P1, PT, R7, 0x200, !P1 ;  /* 0x000002000700780c */ /* 0x000fe20004f21270 */
[----:B------:R-:W-:-:S02]  /*08f0*/  VIADD R7, R11, 0x7a8 ;  /* 0x000007a80b077836 */ /* 0x000fc40000000000 */
[----:B------:R-:W-:Y:S02]  /*0900*/  VIADD R11, R11, 0xab8 ;  /* 0x00000ab80b0b7836 */ /* 0x000fe40000000000 */
[C---:B------:R-:W-:Y:S02]  /*0910*/  IMAD.IADD R5, R4.reuse, 0x1, R65 ;  /* 0x0000000104057824 */ /* 0x040fe400078e0241 */
[----:B------:R-:W-:Y:S02]  /*0920*/  IMAD.IADD R15, R83, 0x1, R0 ;  /* 0x00000001530f7824 */ /* 0x000fe400078e0200 */
[C---:B-1----:R-:W-:Y:S02]  /*0930*/  IMAD.IADD R27, R4.reuse, 0x1, R7 ;  /* 0x00000001041b7824 */ /* 0x042fe400078e0207 */
[----:B------:R-:W-:Y:S02]  /*0940*/  IMAD.IADD R21, R4, 0x1, R11 ;  /* 0x0000000104157824 */ /* 0x000fe400078e020b */
[----:B0-----:R-:W-:-:S04]  /*0950*/  IMAD.WIDE R22, R5, 0x4, R42 ;  /* 0x0000000405167825 */ /* 0x001fc800078e022a */
[----:B------:R-:W-:Y:S01]  /*0960*/  IMAD.WIDE R4, R15, 0x4, R42 ;  /* 0x000000040f047825 */ /* 0x000fe200078e022a */
[----:B------:R-:W2:Y:S04]  /*0970*/  @P2 LDG.E.EL R67, desc[UR6][R22.64] ;  /* 0x0000000616432981 */ /* 0x000ea8000c2e1900 */
[----:B------:R0:W2:Y:S01]  /*0980*/  @P6 LDG.E.EL R74, desc[UR6][R4.64] ;  /* 0x00000006044a6981 */ /* 0x0000a2000c2e1900 */
[----:B------:R-:W-:Y:S02]  /*0990*/  IMAD.IADD R19, R7, 0x1, R30 ;  /* 0x0000000107137824 */ /* 0x000fe400078e021e */
[----:B------:R-:W-:-:S04]  /*09a0*/  IMAD.WIDE R26, R27, 0x4, R42 ;  /* 0x000000041b1a7825 */ /* 0x000fc800078e022a */
[----:B------:R-:W-:Y:S01]  /*09b0*/  IMAD.WIDE R18, R19, 0x4, R42 ;  /* 0x0000000413127825 */ /* 0x000fe200078e022a */
[----:B------:R-:W2:Y:S04]  /*09c0*/  @P0 LDG.E.EL R69, desc[UR6][R26.64] ;  /* 0x000000061a450981 */ /* 0x000ea8000c2e1900 */
[----:B------:R-:W2:Y:S01]  /*09d0*/  @P0 LDG.E.EL R56, desc[UR6][R18.64] ;  /* 0x0000000612380981 */ /* 0x000ea2000c2e1900 */
[----:B------:R-:W-:-:S04]  /*09e0*/  IMAD.IADD R45, R83, 0x1, R28 ;  /* 0x00000001532d7824 */ /* 0x000fc800078e021c */
[----:B0-----:R-:W-:-:S05]  /*09f0*/  IMAD.WIDE R4, R45, 0x4, R42 ;  /* 0x000000042d047825 */ /* 0x001fca00078e022a */
[----:B------:R-:W2:Y:S01]  /*0a00*/  @P6 LDG.E.EL R35, desc[UR6][R4.64] ;  /* 0x0000000604236981 */ /* 0x000ea2000c2e1900 */
[----:B------:R-:W-:-:S04]  /*0a10*/  IMAD.WIDE R20, R21, 0x4, R42 ;  /* 0x0000000415147825 */ /* 0x000fc800078e022a */
[----:B------:R-:W-:Y:S01]  /*0a20*/  IMAD.IADD R33, R7, 0x1, R0 ;  /* 0x0000000107217824 */ /* 0x000fe200078e0200 */
[----:B------:R0:W2:Y:S01]  /*0a30*/  @P1 LDG.E.EL R66, desc[UR6][R20.64] ;  /* 0x0000000614421981 */ /* 0x0000a2000c2e1900 */
[----:B------:R-:W-:Y:S02]  /*0a40*/  IMAD.MOV.U32 R15, RZ, RZ, RZ ;  /* 0x000000ffff0f7224 */ /* 0x000fe400078e00ff */
[----:B0-----:R-:W-:-:S05]  /*0a50*/  IMAD.WIDE R20, R33, 0x4, R42 ;  /* 0x0000000421147825 */ /* 0x001fca00078e022a */
[----:B------:R-:W2:Y:S01]  /*0a60*/  @P0 LDG.E.EL R15, desc[UR6][R20.64] ;  /* 0x00000006140f0981 */ /* 0x000ea2000c2e1900 */
[----:B------:R-:W-:-:S04]  /*0a70*/  IMAD.IADD R25, R65, 0x1, R30 ;  /* 0x0000000141197824 */ /* 0x000fc800078e021e */
[----:B------:R-:W-:-:S04]  /*0a80*/  IMAD.WIDE R26, R25, 0x4, R42 ;  /* 0x00000004191a7825 */ /* 0x000fc800078e022a */
[----:B------:R-:W-:Y:S01]  /*0a90*/  IMAD.IADD R29, R11, 0x1, R30 ;  /* 0x000000010b1d7824 */ /* 0x000fe200078e021e */
[----:B------:R-:W2:Y:S01]  /*0aa0*/  @P2 LDG.E.EL R54, desc[UR6][R26.64] ;  /* 0x000000061a362981 */ /* 0x000ea2000c2e1900 */
[----:B------:R-:W-:Y:S02]  /*0ab0*/  IMAD.IADD R25, R7, 0x1, R28 ;  /* 0x0000000107197824 */ /* 0x000fe400078e021c */
[----:B------:R-:W-:-:S05]  /*0ac0*/  IMAD.WIDE R22, R29, 0x4, R42 ;  /* 0x000000041d167825 */ /* 0x000fca00078e022a */
[----:B------:R0:W2:Y:S02]  /*0ad0*/  @P1 LDG.E.EL R41, desc[UR6][R22.64] ;  /* 0x0000000616291981 */ /* 0x0000a4000c2e1900 */
[----:B0-----:R-:W-:-:S05]  /*0ae0*/  IMAD.WIDE R22, R25, 0x4, R42 ;  /* 0x0000000419167825 */ /* 0x001fca00078e022a */
[----:B------:R-:W2:Y:S01]  /*0af0*/  @P0 LDG.E.EL R34, desc[UR6][R22.64] ;  /* 0x0000000616220981 */ /* 0x000ea2000c2e1900 */
[----:B------:R-:W-:-:S04]  /*0b00*/  IMAD.IADD R39, R65, 0x1, R0 ;  /* 0x0000000141277824 */ /* 0x000fc800078e0200 */
[----:B------:R-:W-:-:S05]  /*0b10*/  IMAD.WIDE R18, R39, 0x4, R42 ;  /* 0x0000000427127825 */ /* 0x000fca00078e022a */
[----:B------:R0:W2:Y:S01]  /*0b20*/  @P2 LDG.E.EL R78, desc[UR6][R18.64] ;  /* 0x00000006124e2981 */ /* 0x0000a2000c2e1900 */
[----:B------:R-:W-:Y:S01]  /*0b30*/  IMAD.IADD R27, R65, 0x1, R28 ;  /* 0x00000001411b7824 */ /* 0x000fe200078e021c */
[----:B------:R-:W-:-:S03]  /*0b40*/  CS2R R32, SRZ ;  /* 0x0000000000207805 */ /* 0x000fc6000001ff00 */
[----:B------:R-:W-:-:S04]  /*0b50*/  IMAD.WIDE R20, R27, 0x4, R42 ;  /* 0x000000041b147825 */ /* 0x000fc800078e022a */
[C---:B------:R-:W-:Y:S01]  /*0b60*/  IMAD.IADD R45, R11.reuse, 0x1, R0 ;  /* 0x000000010b2d7824 */ /* 0x040fe200078e0200 */
[----:B------:R-:W2:Y:S01]  /*0b70*/  @P2 LDG.E.EL R33, desc[UR6][R20.64] ;  /* 0x0000000614212981 */ /* 0x000ea2000c2e1900 */
[----:B------:R-:W-:Y:S02]  /*0b80*/  IMAD.IADD R39, R11, 0x1, R28 ;  /* 0x000000010b277824 */ /* 0x000fe400078e021c */
[----:B------:R-:W-:-:S04]  /*0b90*/  IMAD.WIDE R44, R45, 0x4, R42 ;  /* 0x000000042d2c7825 */ /* 0x000fc800078e022a */
[----:B------:R-:W-:Y:S01]  /*0ba0*/  IMAD R47, R49, 0x31, R14 ;  /* 0x00000031312f7824 */ /* 0x000fe200078e020e */
[----:B------:R1:W2:Y:S01]  /*0bb0*/  @P1 LDG.E.EL R77, desc[UR6][R44.64] ;  /* 0x000000062c4d1981 */ /* 0x0002a2000c2e1900 */
[----:B------:R-:W-:Y:S02]  /*0bc0*/  IMAD.MOV.U32 R29, RZ, RZ, RZ ;  /* 0x000000ffff1d7224 */ /* 0x000fe400078e00ff */
[----:B0-----:R-:W-:Y:S01]  /*0bd0*/  IMAD.WIDE R18, R39, 0x4, R42 ;  /* 0x0000000427127825 */ /* 0x001fe200078e022a */
[----:B------:R-:W-:-:S03]  /*0be0*/  CS2R R26, SRZ ;  /* 0x00000000001a7805 */ /* 0x000fc6000001ff00 */
[----:B------:R-:W-:Y:S01]  /*0bf0*/  IMAD.WIDE R4, R47, 0x4, R42 ;  /* 0x000000042f047825 */ /* 0x000fe200078e022a */
[----:B------:R0:W2:Y:S03]  /*0c00*/  @P1 LDG.E.EL R32, desc[UR6][R18.64] ;  /* 0x0000000612201981 */ /* 0x0000a6000c2e1900 */
[--C-:B-1----:R-:W-:Y:S01]  /*0c10*/  IMAD.IADD R45, R85, 0x1, R14.reuse ;  /* 0x00000001552d7824 */ /* 0x102fe200078e020e */
[----:B------:R1:W2:Y:S01]  /*0c20*/  @P3 LDG.E.EL R29, desc[UR6][R4.64] ;  /* 0x00000006041d3981 */ /* 0x0002a2000c2e1900 */
[--C-:B------:R-:W-:Y:S02]  /*0c30*/  IMAD.IADD R39, R7, 0x1, R14.reuse ;  /* 0x0000000107277824 */ /* 0x100fe400078e020e */
[--C-:B------:R-:W-:Y:S02]  /*0c40*/  IMAD.IADD R47, R81, 0x1, R14.reuse ;  /* 0x00000001512f7824 */ /* 0x100fe400078e020e */
[----:B------:R-:W-:-:S02]  /*0c50*/  IMAD.IADD R51, R65, 0x1, R14 ;  /* 0x0000000141337824 */ /* 0x000fc400078e020e */
[----:B------:R-:W-:Y:S02]  /*0c60*/  IMAD.MOV.U32 R25, RZ, RZ, RZ ;  /* 0x000000ffff197224 */ /* 0x000fe400078e00ff */
[----:B------:R-:W-:-:S04]  /*0c70*/  IMAD.WIDE R44, R45, 0x4, R42 ;  /* 0x000000042d2c7825 */ /* 0x000fc800078e022a */
[----:B------:R-:W-:Y:S01]  /*0c80*/  IMAD.MOV.U32 R30, RZ, RZ, RZ ;  /* 0x000000ffff1e7224 */ /* 0x000fe200078e00ff */
[----:B------:R1:W2:Y:S01]  /*0c90*/  @P5 LDG.E.EL R27, desc[UR6][R44.64] ;  /* 0x000000062c1b5981 */ /* 0x0002a2000c2e1900 */
[----:B------:R-:W-:Y:S02]  /*0ca0*/  IMAD.IADD R23, R83, 0x1, R14 ;  /* 0x0000000153177824 */ /* 0x000fe400078e020e */
[----:B0-----:R-:W-:-:S04]  /*0cb0*/  IMAD.WIDE R18, R39, 0x4, R42 ;  /* 0x0000000427127825 */ /* 0x001fc800078e022a */
[--C-:B------:R-:W-:Y:S01]  /*0cc0*/  IMAD.WIDE R46, R47, 0x4, R42.reuse ;  /* 0x000000042f2e7825 */ /* 0x100fe200078e022a */
[----:B------:R0:W2:Y:S03]  /*0cd0*/  @P0 LDG.E.EL R25, desc[UR6][R18.64] ;  /* 0x0000000612190981 */ /* 0x0000a6000c2e1900 */
[----:B-1----:R-:W-:Y:S01]  /*0ce0*/  IMAD.WIDE R4, R51, 0x4, R42 ;  /* 0x0000000433047825 */ /* 0x002fe200078e022a */
[----:B------:R1:W2:Y:S03]  /*0cf0*/  @P4 LDG.E.EL R30, desc[UR6][R46.64] ;  /* 0x000000062e1e4981 */ /* 0x0002a6000c2e1900 */
[----:B------:R-:W-:Y:S01]  /*0d00*/  IMAD R51, R49, 0x31, R82 ;  /* 0x0000003131337824 */ /* 0x000fe200078e0252 */
[----:B------:R-:W2:Y:S01]  /*0d10*/  @P2 LDG.E.EL R26, desc[UR6][R4.64] ;  /* 0x00000006041a2981 */ /* 0x000ea2000c2e1900 */
[----:B------:R-:W-:-:S02]  /*0d20*/  IMAD.IADD R53, R11, 0x1, R14 ;  /* 0x000000010b357824 */ /* 0x000fc400078e020e */
[----:B------:R-:W-:Y:S02]  /*0d30*/  IMAD.MOV.U32 R28, RZ, RZ, RZ ;  /* 0x000000ffff1c7224 */ /* 0x000fe400078e00ff */
[----:B------:R-:W-:Y:S01]  /*0d40*/  IMAD.WIDE R20, R23, 0x4, R42 ;  /* 0x0000000417147825 */ /* 0x000fe200078e022a */
[----:B------:R-:W-:-:S03]  /*0d50*/  CS2R R22, SRZ ;  /* 0x0000000000167805 */ /* 0x000fc6000001ff00 */
[C---:B------:R-:W-:Y:S01]  /*0d60*/  IMAD R45, R49.reuse, 0x31, R3 ;  /* 0x00000031312d7824 */ /* 0x040fe200078e0203 */
[----:B------:R3:W2:Y:S01]  /*0d70*/  @P6 LDG.E.EL R28, desc[UR6][R20.64] ;  /* 0x00000006141c6981 */ /* 0x0006a2000c2e1900 */
[----:B0-----:R-:W-:Y:S02]  /*0d80*/  IMAD R19, R49, 0x31, R6 ;  /* 0x0000003131137824 */ /* 0x001fe400078e0206 */
[----:B------:R-:W-:-:S04]  /*0d90*/  IMAD.WIDE R50, R51, 0x4, R42 ;  /* 0x0000000433327825 */ /* 0x000fc800078e022a */
[----:B-1----:R-:W-:Y:S01]  /*0da0*/  IMAD R47, R49, 0x31, R2 ;  /* 0x00000031312f7824 */ /* 0x002fe200078e0202 */
[----:B------:R0:W2:Y:S01]  /*0db0*/  @P3 LDG.E.EL R22, desc[UR6][R50.64] ;  /* 0x0000000632163981 */ /* 0x0000a2000c2e1900 */
[----:B------:R-:W-:Y:S01]  /*0dc0*/  IMAD.WIDE R52, R53, 0x4, R42 ;  /* 0x0000000435347825 */ /* 0x000fe200078e022a */
[----:B---3--:R-:W-:-:S03]  /*0dd0*/  CS2R R20, SRZ ;  /* 0x0000000000147805 */ /* 0x008fc6000001ff00 */
[----:B------:R-:W-:Y:S01]  /*0de0*/  IMAD.IADD R79, R85, 0x1, R82 ;  /* 0x00000001554f7824 */ /* 0x000fe200078e0252 */
[----:B------:R1:W3:Y:S01]  /*0df0*/  @P1 LDG.E.EL R23, desc[UR6][R52.64] ;  /* 0x0000000634171981 */ /* 0x0002e2000c2e1900 */
[----:B------:R-:W-:Y:S02]  /*0e00*/  IMAD.MOV.U32 R39, RZ, RZ, RZ ;  /* 0x000000ffff277224 */ /* 0x000fe400078e00ff */
[----:B------:R-:W-:Y:S02]  /*0e10*/  IMAD.MOV.U32 R0, RZ, RZ, RZ ;  /* 0x000000ffff007224 */ /* 0x000fe400078e00ff */
[----:B------:R-:W-:-:S04]  /*0e20*/  IMAD.WIDE R48, R45, 0x4, R42 ;  /* 0x000000042d307825 */ /* 0x000fc800078e022a */
[----:B------:R-:W-:Y:S01]  /*0e30*/  IMAD.IADD R61, R81, 0x1, R82 ;  /* 0x00000001513d7824 */ /* 0x000fe200078e0252 */
[----:B------:R0:W3:Y:S01]  /*0e40*/  @P3 LDG.E.EL R39, desc[UR6][R48.64] ;  /* 0x0000000630273981 */ /* 0x0000e2000c2e1900 */
[----:B------:R-:W-:-:S04]  /*0e50*/  IMAD.WIDE R44, R19, 0x4, R42 ;  /* 0x00000004132c7825 */ /* 0x000fc800078e022a */
[----:B------:R-:W-:Y:S01]  /*0e60*/  IMAD.WIDE R46, R47, 0x4, R42 ;  /* 0x000000042f2e7825 */ /* 0x000fe200078e022a */
[----:B------:R1:W3:Y:S03]  /*0e70*/  @P3 LDG.E.EL R0, desc[UR6][R44.64] ;  /* 0x000000062c003981 */ /* 0x0002e6000c2e1900 */
[--C-:B------:R-:W-:Y:S02]  /*0e80*/  IMAD.IADD R87, R83, 0x1, R82.reuse ;  /* 0x0000000153577824 */ /* 0x100fe400078e0252 */
[----:B------:R-:W-:Y:S02]  /*0e90*/  IMAD.IADD R91, R65, 0x1, R82 ;  /* 0x00000001415b7824 */ /* 0x000fe400078e0252 */
[----:B0-----:R-:W-:Y:S01]  /*0ea0*/  IMAD.WIDE R50, R79, 0x4, R42 ;  /* 0x000000044f327825 */ /* 0x001fe200078e022a */
[----:B------:R-:W-:Y:S02]  /*0eb0*/  CS2R R18, SRZ ;  /* 0x0000000000127805 */ /* 0x000fe4000001ff00 */
[----:B------:R-:W-:Y:S01]  /*0ec0*/  CS2R R4, SRZ ;  /* 0x0000000000047805 */ /* 0x000fe2000001ff00 */
[----:B------:R0:W3:Y:S01]  /*0ed0*/  @P3 LDG.E.EL R58, desc[UR6][R46.64] ;  /* 0x000000062e3a3981 */ /* 0x0000e2000c2e1900 */
[----:B------:R-:W-:-:S02]  /*0ee0*/  IMAD.IADD R89, R7, 0x1, R82 ;  /* 0x0000000107597824 */ /* 0x000fc400078e0252 */
[--C-:B-1----:R-:W-:Y:S01]  /*0ef0*/  IMAD.WIDE R52, R61, 0x4, R42.reuse ;  /* 0x000000043d347825 */ /* 0x102fe200078e022a */
[----:B------:R1:W3:Y:S03]  /*0f00*/  @P5 LDG.E.EL R20, desc[UR6][R50.64] ;  /* 0x0000000632145981 */ /* 0x0002e6000c2e1900 */
[--C-:B------:R-:W-:Y:S01]  /*0f10*/  IMAD.WIDE R48, R87, 0x4, R42.reuse ;  /* 0x0000000457307825 */ /* 0x100fe200078e022a */
[----:B------:R1:W3:Y:S03]  /*0f20*/  @P4 LDG.E.EL R21, desc[UR6][R52.64] ;  /* 0x0000000634154981 */ /* 0x0002e6000c2e1900 */
[--C-:B------:R-:W-:Y:S01]  /*0f30*/  IMAD.WIDE R44, R91, 0x4, R42.reuse ;  /* 0x000000045b2c7825 */ /* 0x100fe200078e022a */
[----:B------:R-:W3:Y:S03]  /*0f40*/  @P6 LDG.E.EL R19, desc[UR6][R48.64] ;  /* 0x0000000630136981 */ /* 0x000ee6000c2e1900 */
[----:B0-----:R-:W-:Y:S01]  /*0f50*/  IMAD.WIDE R46, R89, 0x4, R42 ;  /* 0x00000004592e7825 */ /* 0x001fe200078e022a */
[----:B------:R0:W3:Y:S03]  /*0f60*/  @P2 LDG.E.EL R5, desc[UR6][R44.64] ;  /* 0x000000062c052981 */ /* 0x0000e6000c2e1900 */
[----:B------:R-:W-:Y:S01]  /*0f70*/  IMAD.IADD R87, R11, 0x1, R82 ;  /* 0x000000010b577824 */ /* 0x000fe200078e0252 */
[----:B------:R0:W3:Y:S01]  /*0f80*/  @P0 LDG.E.EL R18, desc[UR6][R46.64] ;  /* 0x000000062e120981 */ /* 0x0000e2000c2e1900 */
[----:B-1----:R-:W-:-:S02]  /*0f90*/  IMAD.IADD R51, R81, 0x1, R2 ;  /* 0x0000000151337824 */ /* 0x002fc400078e0202 */
[C-C-:B------:R-:W-:Y:S02]  /*0fa0*/  IMAD.IADD R53, R81.reuse, 0x1, R3.reuse ;  /* 0x0000000151357824 */ /* 0x140fe400078e0203 */
[----:B------:R-:W-:Y:S02]  /*0fb0*/  IMAD.IADD R89, R81, 0x1, R6 ;  /* 0x0000000151597824 */ /* 0x000fe400078e0206 */
[----:B------:R-:W-:Y:S02]  /*0fc0*/  IMAD.IADD R81, R85, 0x1, R3 ;  /* 0x0000000155517824 */ /* 0x000fe400078e0203 */
[----:B------:R-:W-:Y:S02]  /*0fd0*/  IMAD.MOV.U32 R79, RZ, RZ, RZ ;  /* 0x000000ffff4f7224 */ /* 0x000fe400078e00ff */
[----:B------:R-:W-:Y:S02]  /*0fe0*/  IMAD.MOV.U32 R14, RZ, RZ, RZ ;  /* 0x000000ffff0e7224 */ /* 0x000fe400078e00ff */
[----:B0-----:R-:W-:-:S04]  /*0ff0*/  IMAD.WIDE R44, R87, 0x4, R42 ;  /* 0x00000004572c7825 */ /* 0x001fc800078e022a */
[--C-:B------:R-:W-:Y:S01]  /*1000*/  IMAD.WIDE R48, R51, 0x4, R42.reuse ;  /* 0x0000000433307825 */ /* 0x100fe200078e022a */
[----:B------:R0:W3:Y:S03]  /*1010*/  @P1 LDG.E.EL R4, desc[UR6][R44.64] ;  /* 0x000000062c041981 */ /* 0x0000e6000c2e1900 */
[----:B------:R-:W-:Y:S01]  /*1020*/  IMAD.MOV.U32 R61, RZ, RZ, RZ ;  /* 0x000000ffff3d7224 */ /* 0x000fe200078e00ff */
[----:B------:R-:W3:Y:S01]  /*1030*/  @P4 LDG.E.EL R79, desc[UR6][R48.64] ;  /* 0x00000006304f4981 */ /* 0x000ee2000c2e1900 */
[----:B------:R-:W-:-:S04]  /*1040*/  IMAD.WIDE R46, R53, 0x4, R42 ;  /* 0x00000004352e7825 */ /* 0x000fc800078e022a */
[--C-:B------:R-:W-:Y:S01]  /*1050*/  IMAD.WIDE R50, R89, 0x4, R42.reuse ;  /* 0x0000000459327825 */ /* 0x100fe200078e022a */
[----:B------:R1:W3:Y:S03]  /*1060*/  @P4 LDG.E.EL R62, desc[UR6][R46.64] ;  /* 0x000000062e3e4981 */ /* 0x0002e6000c2e1900 */
[----:B------:R-:W-:Y:S01]  /*1070*/  IMAD.WIDE R52, R81, 0x4, R42 ;  /* 0x0000000451347825 */ /* 0x000fe200078e022a */
[----:B------:R0:W3:Y:S03]  /*1080*/  @P4 LDG.E.EL R14, desc[UR6][R50.64] ;  /* 0x00000006320e4981 */ /* 0x0000e6000c2e1900 */
[C---:B------:R-:W-:Y:S01]  /*1090*/  IMAD.IADD R89, R85.reuse, 0x1, R2 ;  /* 0x0000000155597824 */ /* 0x040fe200078e0202 */
[----:B------:R1:W3:Y:S01]  /*10a0*/  @P5 LDG.E.EL R61, desc[UR6][R52.64] ;  /* 0x00000006343d5981 */ /* 0x0002e2000c2e1900 */
[----:B------:R-:W-:-:S02]  /*10b0*/  IMAD.IADD R93, R85, 0x1, R6 ;  /* 0x00000001555d7824 */ /* 0x000fc400078e0206 */
[C---:B------:R-:W-:Y:S02]  /*10c0*/  IMAD.IADD R87, R83.reuse, 0x1, R3 ;  /* 0x0000000153577824 */ /* 0x040fe400078e0203 */
[----:B------:R-:W-:Y:S01]  /*10d0*/  IMAD.IADD R91, R83, 0x1, R2 ;  /* 0x00000001535b7824 */ /* 0x000fe200078e0202 */
[----:B------:R-:W-:Y:S01]  /*10e0*/  CS2R R84, SRZ ;  /* 0x0000000000547805 */ /* 0x000fe2000001ff00 */
[----:B------:R-:W-:Y:S02]  /*10f0*/  IMAD.MOV.U32 R81, RZ, RZ, RZ ;  /* 0x000000ffff517224 */ /* 0x000fe400078e00ff */
[----:B0-----:R-:W-:-:S04]  /*1100*/  IMAD.WIDE R44, R89, 0x4, R42 ;  /* 0x00000004592c7825 */ /* 0x001fc800078e022a */
[--C-:B-1----:R-:W-:Y:S01]  /*1110*/  IMAD.WIDE R46, R93, 0x4, R42.reuse ;  /* 0x000000045d2e7825 */ /* 0x102fe200078e022a */
[----:B------:R0:W3:Y:S03]  /*1120*/  @P5 LDG.E.EL R84, desc[UR6][R44.64] ;  /* 0x000000062c545981 */ /* 0x0000e6000c2e1900 */
[--C-:B------:R-:W-:Y:S01]  /*1130*/  IMAD.WIDE R48, R87, 0x4, R42.reuse ;  /* 0x0000000457307825 */ /* 0x100fe200078e022a */
[----:B------:R1:W3:Y:S03]  /*1140*/  @P5 LDG.E.EL R81, desc[UR6][R46.64] ;  /* 0x000000062e515981 */ /* 0x0002e6000c2e1900 */
[----:B------:R-:W-:Y:S01]  /*1150*/  IMAD.WIDE R50, R91, 0x4, R42 ;  /* 0x000000045b327825 */ /* 0x000fe200078e022a */
[----:B------:R-:W3:Y:S03]  /*1160*/  @P6 LDG.E.EL R86, desc[UR6][R48.64] ;  /* 0x0000000630566981 */ /* 0x000ee6000c2e1900 */
[----:B------:R-:W-:Y:S01]  /*1170*/  IMAD.IADD R53, R83, 0x1, R6 ;  /* 0x0000000153357824 */ /* 0x000fe200078e0206 */
[----:B------:R1:W3:Y:S01]  /*1180*/  @P6 LDG.E.EL R85, desc[UR6][R50.64] ;  /* 0x0000000632556981 */ /* 0x0002e2000c2e1900 */
[----:B------:R-:W-:-:S02]  /*1190*/  IMAD.IADD R91, R7, 0x1, R2 ;  /* 0x00000001075b7824 */ /* 0x000fc400078e0202 */
[C---:B------:R-:W-:Y:S02]  /*11a0*/  IMAD.IADD R83, R7.reuse, 0x1, R3 ;  /* 0x0000000107537824 */ /* 0x040fe400078e0203 */
[----:B------:R-:W-:Y:S01]  /*11b0*/  IMAD.IADD R7, R7, 0x1, R6 ;  /* 0x0000000107077824 */ /* 0x000fe200078e0206 */
[----:B------:R-:W-:Y:S01]  /*11c0*/  CS2R R88, SRZ ;  /* 0x0000000000587805 */ /* 0x000fe2000001ff00 */
[----:B0-----:R-:W-:Y:S01]  /*11d0*/  IMAD.WIDE R44, R91, 0x4, R42 ;  /* 0x000000045b2c7825 */ /* 0x001fe200078e022a */
[----:B------:R-:W-:-:S03]  /*11e0*/  FSETP.GT.AND P4, PT, R72, R71, PT ;  /* 0x000000474800720b */ /* 0x000fc60003f84000 */
[----:B------:R-:W-:Y:S02]  /*11f0*/  IMAD.MOV.U32 R87, RZ, RZ, RZ ;  /* 0x000000ffff577224 */ /* 0x000fe400078e00ff */
[--C-:B-1----:R-:W-:Y:S02]  /*1200*/  IMAD.IADD R47, R65, 0x1, R3.reuse ;  /* 0x00000001412f7824 */ /* 0x102fe400078e0203 */
[----:B------:R-:W-:Y:S02]  /*1210*/  IMAD.IADD R51, R11, 0x1, R3 ;  /* 0x000000010b337824 */ /* 0x000fe400078e0203 */
[--C-:B------:R-:W-:Y:S01]  /*1220*/  IMAD.IADD R49, R65, 0x1, R2.reuse ;  /* 0x0000000141317824 */ /* 0x100fe200078e0202 */
[----:B------:R-:W3:Y:S01]  /*1230*/  @P0 LDG.E.EL R87, desc[UR6][R44.64] ;  /* 0x000000062c570981 */ /* 0x000ee2000c2e1900 */
[----:B------:R-:W-:Y:S02]  /*1240*/  IMAD.IADD R91, R11, 0x1, R2 ;  /* 0x000000010b5b7824 */ /* 0x000fe400078e0202 */
[----:B------:R-:W-:-:S04]  /*1250*/  IMAD.WIDE R82, R83, 0x4, R42 ;  /* 0x0000000453527825 */ /* 0x000fc800078e022a */
[--C-:B------:R-:W-:Y:S01]  /*1260*/  IMAD.WIDE R2, R7, 0x4, R42.reuse ;  /* 0x0000000407027825 */ /* 0x100fe200078e022a */
[----:B------:R-:W3:Y:S04]  /*1270*/  @P0 LDG.E.EL R89, desc[UR6][R82.64] ;  /* 0x0000000652590981 */ /* 0x000ee8000c2e1900 */
[----:B------:R0:W3:Y:S01]  /*1280*/  @P0 LDG.E.EL R92, desc[UR6][R2.64] ;  /* 0x00000006025c0981 */ /* 0x0000e2000c2e1900 */
[----:B----4-:R-:W-:Y:S02]  /*1290*/  FSETP.GT.AND P0, PT, R80, R10, PT ;  /* 0x0000000a5000720b */ /* 0x010fe40003f04000 */
[----:B------:R-:W-:Y:S01]  /*12a0*/  FSETP.NAN.AND P3, PT, R72, R72, PT ;  /* 0x000000484800720b */ /* 0x000fe20003f68000 */
[----:B------:R-:W-:-:S03]  /*12b0*/  IMAD.WIDE R52, R53, 0x4, R42 ;  /* 0x0000000435347825 */ /* 0x000fc600078e022a */
[----:B------:R-:W-:Y:S01]  /*12c0*/  @!P4 FSEL R72, R72, R71, P3 ;  /* 0x000000474848c208 */ /* 0x000fe20001800000 */
[--C-:B------:R-:W-:Y:S01]  /*12d0*/  IMAD.IADD R7, R65, 0x1, R6.reuse ;  /* 0x0000000141077824 */ /* 0x100fe200078e0206 */
[----:B------:R-:W-:Y:S01]  /*12e0*/  FSETP.NAN.AND P3, PT, R80, R80, PT ;  /* 0x000000505000720b */ /* 0x000fe20003f68000 */
[----:B------:R1:W4:Y:S01]  /*12f0*/  @P6 LDG.E.EL R88, desc[UR6][R52.64] ;  /* 0x0000000634586981 */ /* 0x000322000c2e1900 */
[----:B------:R-:W-:Y:S01]  /*1300*/  IMAD.IADD R65, R11, 0x1, R6 ;  /* 0x000000010b417824 */ /* 0x000fe200078e0206 */
[----:B-----5:R-:W-:Y:S02]  /*1310*/  FSETP.GEU.AND P6, PT, R72, R40, PT ;  /* 0x000000284800720b */ /* 0x020fe40003fce000 */
[----:B------:R-:W-:Y:S01]  /*1320*/  FSETP.GT.AND P5, PT, R63, R64, PT ;  /* 0x000000403f00720b */ /* 0x000fe20003fa4000 */
[----:B------:R-:W-:Y:S01]  /*1330*/  IMAD.WIDE R46, R47, 0x4, R42 ;  /* 0x000000042f2e7825 */ /* 0x000fe200078e022a */
[----:B------:R-:W-:Y:S02]  /*1340*/  @!P0 FSEL R80, R80, R10, P3 ;  /* 0x0000000a50508208 */ /* 0x000fe40001800000 */
[----:B0-----:R-:W-:Y:S01]  /*1350*/  CS2R R2, SRZ ;  /* 0x0000000000027805 */ /* 0x001fe2000001ff00 */
[----:B------:R-:W-:-:S02]  /*1360*/  IMAD.MOV.U32 R11, RZ, RZ, RZ ;  /* 0x000000ffff0b7224 */ /* 0x000fc400078e00ff */
[----:B-1----:R-:W-:Y:S02]  /*1370*/  IMAD.MOV.U32 R53, RZ, RZ, RZ ;  /* 0x000000ffff357224 */ /* 0x002fe400078e00ff */
[--C-:B------:R-:W-:Y:S01]  /*1380*/  IMAD.WIDE R48, R49, 0x4, R42.reuse ;  /* 0x0000000431307825 */ /* 0x100fe200078e022a */
[----:B------:R-:W-:Y:S01]  /*1390*/  P2R R52, PR, RZ, 0x10 ;  /* 0x00000010ff347803 */ /* 0x000fe20000000000 */
[----:B------:R-:W5:Y:S02]  /*13a0*/  @P2 LDG.E.EL R90, desc[UR6][R46.64] ;  /* 0x000000062e5a2981 */ /* 0x000f64000c2e1900 */
[--C-:B------:R-:W-:Y:S01]  /*13b0*/  IMAD.WIDE R6, R7, 0x4, R42.reuse ;  /* 0x0000000407067825 */ /* 0x100fe200078e022a */
[----:B------:R-:W-:Y:S01]  /*13c0*/  FSETP.GEU.AND P4, PT, R80, R59, PT ;  /* 0x0000003b5000720b */ /* 0x000fe20003f8e000 */
[----:B------:R-:W3:Y:S02]  /*13d0*/  @P2 LDG.E.EL R53, desc[UR6][R48.64] ;  /* 0x0000000630352981 */ /* 0x000ee4000c2e1900 */
[----:B------:R-:W-:-:S02]  /*13e0*/  IMAD.WIDE R50, R51, 0x4, R42 ;  /* 0x0000000433327825 */ /* 0x000fc400078e022a */
[----:B------:R-:W3:Y:S02]  /*13f0*/  @P2 LDG.E.EL R11, desc[UR6][R6.64] ;  /* 0x00000006060b2981 */ /* 0x000ee4000c2e1900 */
[----:B------:R-:W-:-:S04]  /*1400*/  IMAD.WIDE R44, R91, 0x4, R42 ;  /* 0x000000045b2c7825 */ /* 0x000fc800078e022a */
[----:B------:R-:W-:Y:S01]  /*1410*/  IMAD.MOV.U32 R10, RZ, RZ, RZ ;  /* 0x000000ffff0a7224 */ /* 0x000fe200078e00ff */
[----:B------:R0:W3:Y:S01]  /*1420*/  @P1 LDG.E.EL R3, desc[UR6][R44.64] ;  /* 0x000000062c031981 */ /* 0x0000e2000c2e1900 */
[----:B------:R-:W-:Y:S01]  /*1430*/  IMAD.WIDE R42, R65, 0x4, R42 ;  /* 0x00000004412a7825 */ /* 0x000fe200078e022a */
[----:B------:R-:W-:-:S03]  /*1440*/  FSETP.NAN.AND P2, PT, R40, R40, PT ;  /* 0x000000282800720b */ /* 0x000fc60003f48000 */
[----:B------:R1:W3:Y:S04]  /*1450*/  @P1 LDG.E.EL R10, desc[UR6][R50.64] ;  /* 0x00000006320a1981 */ /* 0x0002e8000c2e1900 */
[----:B------:R0:W3:Y:S01]  /*1460*/  @P1 LDG.E.EL R2, desc[UR6][R42.64] ;  /* 0x000000062a021981 */ /* 0x0000e2000c2e1900 */
[C---:B------:R-:W-:Y:S02]  /*1470*/  FSETP.NAN.AND P1, PT, R63.reuse, R63, PT ;  /* 0x0000003f3f00720b */ /* 0x040fe40003f28000 */
[----:B------:R-:W-:Y:S02]  /*1480*/  @P6 FSEL R40, R40, R72, P2 ;  /* 0x0000004828286208 */ /* 0x000fe40001000000 */
[----:B------:R-:W-:Y:S02]  /*1490*/  @!P5 FSEL R63, R63, R64, P1 ;  /* 0x000000403f3fd208 */ /* 0x000fe40000800000 */
[----:B------:R-:W-:-:S02]  /*14a0*/  FSETP.NAN.AND P1, PT, R59, R59, PT ;  /* 0x0000003b3b00720b */ /* 0x000fc40003f28000 */
[----:B--2---:R-:W-:Y:S02]  /*14b0*/  FSETP.GEU.AND P3, PT, R40, R76, PT ;  /* 0x0000004c2800720b */ /* 0x004fe40003f6e000 */
[----:B------:R-:W-:-:S04]  /*14c0*/  @P4 FSEL R59, R59, R80, P1 ;  /* 0x000000503b3b4208 */ /* 0x000fc80000800000 */
[----:B------:R-:W-:Y:S02]  /*14d0*/  FSETP.GEU.AND P2, PT, R59, R38, PT ;  /* 0x000000263b00720b */ /* 0x000fe40003f4e000 */
[----:B------:R-:W-:-:S05]  /*14e0*/  FSETP.NAN.AND P1, PT, R76, R76, PT ;  /* 0x0000004c4c00720b */ /* 0x000fca0003f28000 */
[----:B------:R-:W-:Y:S02]  /*14f0*/  @P3 FSEL R76, R76, R40, P1 ;  /* 0x000000284c4c3208 */ /* 0x000fe40000800000 */
[C---:B------:R-:W-:Y:S02]  /*1500*/  FSETP.NAN.AND P1, PT, R38.reuse, R38, PT ;  /* 0x000000262600720b */ /* 0x040fe40003f28000 */
[----:B0-----:R-:W-:Y:S02]  /*1510*/  P2R R44, PR, RZ, 0x4 ;  /* 0x00000004ff2c7803 */ /* 0x001fe40000000000 */
[----:B------:R-:W-:Y:S02]  /*1520*/  @P2 FSEL R38, R38, R59, P1 ;  /* 0x0000003b26262208 */ /* 0x000fe40000800000 */
[-C--:B------:R-:W-:Y:S02]  /*1530*/  FSETP.GEU.AND P2, PT, R63, R16.reuse, PT ;  /* 0x000000103f00720b */ /* 0x080fe40003f4e000 */
[----:B------:R-:W-:-:S02]  /*1540*/  FSETP.NAN.AND P1, PT, R16, R16, PT ;  /* 0x000000101000720b */ /* 0x000fc40003f28000 */
[----:B------:R-:W-:-:S09]  /*1550*/  P2R R45, PR, RZ, 0x4 ;  /* 0x00000004ff2d7803 */ /* 0x000fd20000000000 */
[----:B------:R-:W-:Y:S02]  /*1560*/  @P2 FSEL R16, R16, R63, P1 ;  /* 0x0000003f10102208 */ /* 0x000fe40000800000 */
[C---:B------:R-:W-:Y:S02]  /*1570*/  FSETP.GT.AND P2, PT, R57.reuse, R70, PT ;  /* 0x000000463900720b */ /* 0x040fe40003f44000 */
[----:B------:R-:W-:Y:S02]  /*1580*/  FSETP.NAN.AND P1, PT, R57, R57, PT ;  /* 0x000000393900720b */ /* 0x000fe40003f28000 */
[----:B------:R-:W-:-:S09]  /*1590*/  P2R R47, PR, RZ, 0x4 ;  /* 0x00000004ff2f7803 */ /* 0x000fd20000000000 */
[----:B------:R-:W-:Y:S02]  /*15a0*/  @!P2 FSEL R57, R57, R70, P1 ;  /* 0x000000463939a208 */ /* 0x000fe40000800000 */
[-C--:B------:R-:W-:Y:S02]  /*15b0*/  FSETP.GEU.AND P2, PT, R16, R37.reuse, PT ;  /* 0x000000251000720b */ /* 0x080fe40003f4e000 */
[----:B------:R-:W-:Y:S02]  /*15c0*/  FSETP.NAN.AND P1, PT, R37, R37, PT ;  /* 0x000000252500720b */ /* 0x000fe40003f28000 */
[----:B------:R-:W-:-:S09]  /*15d0*/  P2R R40, PR, RZ, 0x4 ;  /* 0x00000004ff287803 */ /* 0x000fd20000000000 */
[----:B------:R-:W-:Y:S02]  /*15e0*/  @P2 FSEL R37, R37, R16, P1 ;  /* 0x0000001025252208 */ /* 0x000fe40000800000 */
[-C--:B------:R-:W-:Y:S02]  /*15f0*/  FSETP.GEU.AND P2, PT, R57, R73.reuse, PT ;  /* 0x000000493900720b */ /* 0x080fe40003f4e000 */
[----:B------:R-:W-:Y:S02]  /*1600*/  FSETP.NAN.AND P1, PT, R73, R73, PT ;  /* 0x000000494900720b */ /* 0x000fe40003f28000 */
        /* <DEDUP_REMOVED lines=12> */
[----:B-1----:R-:W-:-:S09]  /*16d0*/  P2R R51, PR, RZ, 0x4 ;  /* 0x00000004ff337803 */ /* 0x002fd20000000000 */
        /* <DEDUP_REMOVED lines=60> */
[----:B------:R-:W-:Y:S02]  /*1aa0*/  @P2 SEL R75, R75, R60, P1 ;  /* 0x0000003c4b4b2207 */ /* 0x000fe40000800000 */
        /* <DEDUP_REMOVED lines=24> */
[-C--:B---3--:R-:W-:Y:S02]  /*1c30*/  FSETP.GEU.AND P2, PT, R22, R39.reuse, PT ;  /* 0x000000271600720b */ /* 0x088fe40003f4e000 */
        /* <DEDUP_REMOVED lines=61> */
[----:B------:R-:W-:Y:S02]  /*2010*/  P2R R7, PR, RZ, 0x10 ;  /* 0x00000010ff077803 */ /* 0x000fe40000000000 */
[----:B------:R-:W-:-:S07]  /*2020*/  FSETP.GEU.AND P4, PT, R19, R86, PT ;  /* 0x000000561300720b */ /* 0x000fce0003f8e000 */
[----:B------:R-:W-:Y:S02]  /*2030*/  @P1 SEL R14, R14, R79, P2 ;  /* 0x0000004f0e0e1207 */ /* 0x000fe40001000000 */
[-C--:B------:R-:W-:Y:S02]  /*2040*/  FSETP.GEU.AND P2, PT, R84, R81.reuse, PT ;  /* 0x000000515400720b */ /* 0x080fe40003f4e000 */
[----:B------:R-:W-:Y:S02]  /*2050*/  P2R R42, PR, RZ, 0x8 ;  /* 0x00000008ff2a7803 */ /* 0x000fe40000000000 */
[----:B------:R-:W-:Y:S02]  /*2060*/  P2R R61, PR, RZ, 0x2 ;  /* 0x00000002ff3d7803 */ /* 0x000fe40000000000 */
[----:B------:R-:W-:Y:S02]  /*2070*/  FSETP.NAN.AND P3, PT, R81, R81, PT ;  /* 0x000000515100720b */ /* 0x000fe40003f68000 */
[----:B------:R-:W-:-:S05]  /*2080*/  FSETP.GEU.AND P1, PT, R18, R89, PT ;  /* 0x000000591200720b */ /* 0x000fca0003f2e000 */
[----:B------:R-:W-:Y:S02]  /*2090*/  @P2 SEL R81, R81, R84, P3 ;  /* 0x0000005451512207 */ /* 0x000fe40001800000 */
[----:B------:R-:W-:-:S04]  /*20a0*/  FSETP.NAN.AND P3, PT, R86, R86, PT ;  /* 0x000000565600720b */ /* 0x000fc80003f68000 */
[----:B------:R-:W-:Y:S02]  /*20b0*/  @P4 FSEL R86, R86, R19, P3 ;  /* 0x0000001356564208 */ /* 0x000fe40001800000 */
[C---:B------:R-:W-:Y:S02]  /*20c0*/  FSETP.NAN.AND P3, PT, R89.reuse, R89, PT ;  /* 0x000000595900720b */ /* 0x040fe40003f68000 */
[----:B------:R-:W-:Y:S02]  /*20d0*/  P2R R70, PR, RZ, 0x2 ;  /* 0x00000002ff467803 */ /* 0x000fe40000000000 */
[----:B------:R-:W-:Y:S02]  /*20e0*/  @P1 FSEL R89, R89, R18, P3 ;  /* 0x0000001259591208 */ /* 0x000fe40001800000 */
[----:B------:R-:W-:Y:S02]  /*20f0*/  FSETP.GEU.AND P1, PT, R86, R85, PT ;  /* 0x000000555600720b */ /* 0x000fe40003f2e000 */
[----:B------:R-:W-:-:S02]  /*2100*/  P2R R68, PR, RZ, 0x4 ;  /* 0x00000004ff447803 */ /* 0x000fc40000000000 */
[----:B------:R-:W-:Y:S02]  /*2110*/  FSETP.GEU.AND P2, PT, R89, R87, PT ;  /* 0x000000575900720b */ /* 0x000fe40003f4e000 */
[----:B------:R-:W-:-:S07]  /*2120*/  FSETP.NAN.AND P3, PT, R85, R85, PT ;  /* 0x000000555500720b */ /* 0x000fce0003f68000 */
[----:B------:R-:W-:Y:S02]  /*2130*/  @P1 FSEL R85, R85, R86, P3 ;  /* 0x0000005655551208 */ /* 0x000fe40001800000 */
[----:B------:R-:W-:-:S04]  /*2140*/  FSETP.NAN.AND P3, PT, R87, R87, PT ;  /* 0x000000575700720b */ /* 0x000fc80003f68000 */
[----:B------:R-:W-:Y:S02]  /*2150*/  @P2 FSEL R87, R87, R89, P3 ;  /* 0x0000005957572208 */ /* 0x000fe40001800000 */
[-C--:B----4-:R-:W-:Y:S02]  /*2160*/  FSETP.GEU.AND P3, PT, R85, R88.reuse, PT ;  /* 0x000000585500720b */ /* 0x090fe40003f6e000 */
[----:B------:R-:W-:Y:S02]  /*2170*/  P2R R69, PR, RZ, 0x10 ;  /* 0x00000010ff457803 */ /* 0x000fe40000000000 */
[----:B------:R-:W-:Y:S02]  /*2180*/  FSETP.NAN.AND P4, PT, R88, R88, PT ;  /* 0x000000585800720b */ /* 0x000fe40003f88000 */
[----:B------:R-:W-:Y:S02]  /*2190*/  P2R R71, PR, RZ, 0x2 ;  /* 0x00000002ff477803 */ /* 0x000fe40000000000 */
[----:B------:R-:W-:-:S05]  /*21a0*/  ISETP.NE.AND P1, PT, R52, RZ, PT ;  /* 0x000000ff3400720c */ /* 0x000fca0003f25270 */
[----:B------:R-:W-:Y:S02]  /*21b0*/  @P3 SEL R88, R88, R85, P4 ;  /* 0x0000005558583207 */ /* 0x000fe40002000000 */
[----:B------:R-:W-:Y:S02]  /*21c0*/  FSETP.GEU.AND P4, PT, R87, R92, PT ;  /* 0x0000005c5700720b */ /* 0x000fe40003f8e000 */
[----:B------:R-:W-:Y:S02]  /*21d0*/  P2R R52, PR, RZ, 0x4 ;  /* 0x00000004ff347803 */ /* 0x000fe40000000000 */
[----:B-----5:R-:W-:Y:S02]  /*21e0*/  FSETP.GEU.AND P2, PT, R5, R90, PT ;  /* 0x0000005a0500720b */ /* 0x020fe40003f4e000 */
[----:B------:R-:W-:Y:S02]  /*21f0*/  P2R R6, PR, RZ, 0x20 ;  /* 0x00000020ff067803 */ /* 0x000fe40000000000 */
[----:B------:R-:W-:-:S05]  /*2200*/  FSETP.NAN.AND P5, PT, R92, R92, PT ;  /* 0x0000005c5c00720b */ /* 0x000fca0003fa8000 */
[----:B------:R-:W-:Y:S02]  /*2210*/  @P4 SEL R92, R92, R87, P5 ;  /* 0x000000575c5c4207 */ /* 0x000fe40002800000 */
[C---:B------:R-:W-:Y:S02]  /*2220*/  FSETP.NAN.AND P5, PT, R90.reuse, R90, PT ;  /* 0x0000005a5a00720b */ /* 0x040fe40003fa8000 */
[----:B------:R-:W-:Y:S02]  /*2230*/  P2R R74, PR, RZ, 0x4 ;  /* 0x00000004ff4a7803 */ /* 0x000fe40000000000 */
[----:B------:R-:W-:Y:S02]  /*2240*/  @P2 FSEL R90, R90, R5, P5 ;  /* 0x000000055a5a2208 */ /* 0x000fe40002800000 */
[-C--:B------:R-:W-:Y:S02]  /*2250*/  FSETP.GEU.AND P2, PT, R4, R10.reuse, PT ;  /* 0x0000000a0400720b */ /* 0x080fe40003f4e000 */
[----:B------:R-:W-:-:S02]  /*2260*/  FSETP.NAN.AND P5, PT, R10, R10, PT ;  /* 0x0000000a0a00720b */ /* 0x000fc40003fa8000 */
        /* <DEDUP_REMOVED lines=17> */
[----:B------:R-:W-:Y:S02]  /*2380*/  @P6 SEL R2, R2, R3, P2 ;  /* 0x0000000302026207 */ /* 0x000fe40001000000 */
[----:B------:R-:W-:-:S04]  /*2390*/  ISETP.NE.AND P6, PT, R49, RZ, PT ;  /* 0x000000ff3100720c */ /* 0x000fc80003fc5270 */
[----:B------:R-:W-:Y:S02]  /*23a0*/  P2R R49, PR, RZ, 0x40 ;  /* 0x00000040ff317803 */ /* 0x000fe40000000000 */
        /* <DEDUP_REMOVED lines=12> */
[----:B------:R-:W-:Y:S02]  /*2470*/  ISETP.NE.AND P6, PT, R16, RZ, PT ;  /* 0x000000ff1000720c */ /* 0x000fe40003fc5270 */
[----:B------:R-:W0:Y:S01]  /*2480*/  S2R R16, SR_TID.X ;  /* 0x0000000000107919 */ /* 0x000e220000002100 */
[----:B------:R-:W-:Y:S02]  /*2490*/  ISETP.NE.AND P2, PT, R17, RZ, PT ;  /* 0x000000ff1100720c */ /* 0x000fe40003f45270 */
[----:B------:R-:W-:Y:S02]  /*24a0*/  P2R R82, PR, RZ, 0x40 ;  /* 0x00000040ff527803 */ /* 0x000fe40000000000 */
[----:B------:R-:W-:Y:S01]  /*24b0*/  ISETP.NE.AND P6, PT, R45, RZ, PT ;  /* 0x000000ff2d00720c */ /* 0x000fe20003fc5270 */
[----:B------:R-:W-:-:S03]  /*24c0*/  UPRMT UR4, UR5, 0x654, UR4 ;  /* 0x0000065405047896 */ /* 0x000fc60008000004 */
[----:B------:R-:W-:Y:S02]  /*24d0*/  P2R R45, PR, RZ, 0x40 ;  /* 0x00000040ff2d7803 */ /* 0x000fe40000000000 */
[----:B------:R-:W-:Y:S02]  /*24e0*/  ISETP.NE.AND P6, PT, R7, RZ, PT ;  /* 0x000000ff0700720c */ /* 0x000fe40003fc5270 */
[----:B------:R-:W-:Y:S02]  /*24f0*/  P2R R53, PR, RZ, 0x20 ;  /* 0x00000020ff357803 */ /* 0x000fe40000000000 */
[----:B------:R-:W-:Y:S01]  /*2500*/  P2R R83, PR, RZ, 0x40 ;  /* 0x00000040ff537803 */ /* 0x000fe20000000000 */
[----:B0-----:R-:W-:Y:S01]  /*2510*/  IMAD.SHL.U32 R17, R16, 0x40, RZ ;  /* 0x0000004010117824 */ /* 0x001fe200078e00ff */
[----:B------:R-:W-:-:S04]  /*2520*/  SHF.R.U32.HI R18, RZ, 0x4, R16 ;  /* 0x00000004ff127819 */ /* 0x000fc80000011610 */
[----:B------:R-:W-:Y:S02]  /*2530*/  SGXT.U32 R18, R18, 0x3 ;  /* 0x000000031212781a */ /* 0x000fe40000000000 */
[----:B------:R-:W-:-:S04]  /*2540*/  LOP3.LUT R17, R17, 0x3c0, RZ, 0xc0, !PT ;  /* 0x000003c011117812 */ /* 0x000fc800078ec0ff */
[----:B------:R-:W-:-:S04]  /*2550*/  LOP3.LUT R18, R17, R18, RZ, 0xfc, !PT ;  /* 0x0000001211127212 */ /* 0x000fc800078efcff */
[----:B------:R-:W-:Y:S02]  /*2560*/  LEA.HI R3, R17, R18, RZ, 0x1c ;  /* 0x0000001211037211 */ /* 0x000fe400078fe0ff */
[----:B------:R-:W-:Y:S02]  /*2570*/  ISETP.NE.AND P6, PT, R46, RZ, PT ;  /* 0x000000ff2e00720c */ /* 0x000fe40003fc5270 */
[----:B------:R-:W-:Y:S02]  /*2580*/  ISETP.NE.AND P5, PT, R57, RZ, PT ;  /* 0x000000ff3900720c */ /* 0x000fe40003fa5270 */
[----:B------:R-:W-:Y:S02]  /*2590*/  LEA R57, R3, UR4, 0x2 ;  /* 0x0000000403397c11 */ /* 0x000fe4000f8e10ff */
[----:B------:R-:W-:Y:S02]  /*25a0*/  P2R R46, PR, RZ, 0x40 ;  /* 0x00000040ff2e7803 */ /* 0x000fe40000000000 */
[----:B------:R-:W-:Y:S01]  /*25b0*/  ISETP.NE.AND P6, PT, R65, RZ, PT ;  /* 0x000000ff4100720c */ /* 0x000fe20003fc5270 */
[----:B------:R-:W-:Y:S04]  /*25c0*/  STS [R57], R75 ;  /* 0x0000004b39007388 */ /* 0x000fe80000000800 */
[----:B------:R-:W-:Y:S01]  /*25d0*/  STS [R57+0x20], R0 ;  /* 0x0000200039007388 */ /* 0x000fe20000000800 */
[----:B------:R-:W-:-:S03]  /*25e0*/  P2R R65, PR, RZ, 0x40 ;  /* 0x00000040ff417803 */ /* 0x000fc60000000000 */
[----:B------:R0:W-:Y:S04]  /*25f0*/  STS [R57+0x40], R14 ;  /* 0x0000400e39007388 */ /* 0x0001e80000000800 */
[----:B------:R-:W-:Y:S04]  /*2600*/  STS [R57+0x60], R81 ;  /* 0x0000605139007388 */ /* 0x000fe80000000800 */
[----:B------:R-:W-:Y:S04]  /*2610*/  STS [R57+0x80], R88 ;  /* 0x0000805839007388 */ /* 0x000fe80000000800 */
[----:B------:R-:W-:Y:S04]  /*2620*/  STS [R57+0xa0], R92 ;  /* 0x0000a05c39007388 */ /* 0x000fe80000000800 */
[----:B------:R1:W-:Y:S04]  /*2630*/  STS [R57+0xc0], R11 ;  /* 0x0000c00b39007388 */ /* 0x0003e80000000800 */
[----:B------:R2:W-:Y:S01]  /*2640*/  STS [R57+0xe0], R2 ;  /* 0x0000e00239007388 */ /* 0x0005e20000000800 */
[----:B------:R-:W-:Y:S01]  /*2650*/  ISETP.NE.AND P6, PT, R56, RZ, PT ;  /* 0x000000ff3800720c */ /* 0x000fe20003fc5270 */
[----:B------:R-:W-:Y:S01]  /*2660*/  IMAD.SHL.U32 R20, R16, 0x4, RZ ;  /* 0x0000000410147824 */ /* 0x000fe200078e00ff */
[----:B------:R-:W-:Y:S01]  /*2670*/  SHF.R.U32.HI R4, RZ, 0x2, R16 ;  /* 0x00000002ff047819 */ /* 0x000fe20000011610 */
[----:B------:R-:W-:Y:S01]  /*2680*/  IMAD.SHL.U32 R3, R9, 0x4, RZ ;  /* 0x0000000409037824 */ /* 0x000fe200078e00ff */
[----:B------:R-:W-:Y:S01]  /*2690*/  P2R R56, PR, RZ, 0x40 ;  /* 0x00000040ff387803 */ /* 0x000fe20000000000 */
[----:B0-----:R-:W2:Y:S01]  /*26a0*/  LDC.64 R14, c[0x0][0x218] ;  /* 0x00008600ff0e7b82 */ /* 0x001ea20000000a00 */
[----:B------:R-:W-:-:S02]  /*26b0*/  ISETP.NE.AND P6, PT, R55, RZ, PT ;  /* 0x000000ff3700720c */ /* 0x000fc40003fc5270 */
[----:B------:R-:W-:Y:S02]  /*26c0*/  LOP3.LUT R20, R20, 0x1fc, RZ, 0xc0, !PT ;  /* 0x000001fc14147812 */ /* 0x000fe400078ec0ff */
[----:B------:R-:W-:Y:S02]  /*26d0*/  LOP3.LUT R5, R4, 0x1c, RZ, 0xc0, !PT ;  /* 0x0000001c04057812 */ /* 0x000fe400078ec0ff */
[----:B------:R-:W-:Y:S02]  /*26e0*/  P2R R55, PR, RZ, 0x40 ;  /* 0x00000040ff377803 */ /* 0x000fe40000000000 */
[----:B------:R-:W-:Y:S01]  /*26f0*/  ISETP.NE.AND P6, PT, R48, RZ, PT ;  /* 0x000000ff3000720c */ /* 0x000fe20003fc5270 */
[----:B------:R-:W-:-:S03]  /*2700*/  IMAD.IADD R5, R20, 0x1, R5 ;  /* 0x0000000114057824 */ /* 0x000fc600078e0205 */
[----:B------:R-:W-:Y:S02]  /*2710*/  P2R R48, PR, RZ, 0x40 ;  /* 0x00000040ff307803 */ /* 0x000fe40000000000 */
[----:B------:R-:W-:Y:S02]  /*2720*/  ISETP.NE.AND P6, PT, R47, RZ, PT ;  /* 0x000000ff2f00720c */ /* 0x000fe40003fc5270 */
[----:B------:R-:W-:Y:S02]  /*2730*/  LEA R5, R5, UR4, 0x2 ;  /* 0x0000000405057c11 */ /* 0x000fe4000f8e10ff */
[----:B------:R-:W-:Y:S02]  /*2740*/  P2R R47, PR, RZ, 0x40 ;  /* 0x00000040ff2f7803 */ /* 0x000fe40000000000 */
[----:B------:R-:W-:Y:S01]  /*2750*/  ISETP.NE.AND P6, PT, R6, RZ, PT ;  /* 0x000000ff0600720c */ /* 0x000fe20003fc5270 */
[----:B------:R-:W-:Y:S01]  /*2760*/  BAR.SYNC.DEFER_BLOCKING 0x0 ;  /* 0x0000000000007b1d */ /* 0x000fe20000010000 */
[----:B------:R-:W-:-:S04]  /*2770*/  LOP3.LUT R21, R12, 0x3c, R3, 0xf8, !PT ;  /* 0x0000003c0c157812 */ /* 0x000fc800078ef803 */
[----:B------:R-:W-:Y:S02]  /*2780*/  SHF.R.S32.HI R0, RZ, 0x1f, R21 ;  /* 0x0000001fff007819 */ /* 0x000fe40000011415 */
[----:B------:R-:W-:Y:S02]  /*2790*/  SEL R10, RZ, 0x1, !P1 ;  /* 0x00000001ff0a7807 */ /* 0x000fe40004800000 */
[----:B------:R-:W-:Y:S01]  /*27a0*/  LEA.HI R0, R0, R21, RZ, 0x7 ;  /* 0x0000001500007211 */ /* 0x000fe200078f38ff */
[----:B------:R-:W0:Y:S01]  /*27b0*/  LDS.128 R4, [R5] ;  /* 0x0000000005047984 */ /* 0x000e220000000c00 */
[----:B------:R-:W-:Y:S02]  /*27c0*/  ISETP.NE.AND P1, PT, R54, RZ, PT ;  /* 0x000000ff3600720c */ /* 0x000fe40003f25270 */
[----:B------:R-:W-:Y:S02]  /*27d0*/  LOP3.LUT R54, R0, 0xffffff80, RZ, 0xc0, !PT ;  /* 0xffffff8000367812 */ /* 0x000fe400078ec0ff */
[----:B------:R-:W-:-:S02]  /*27e0*/  SEL R19, RZ, 0x1, !P0 ;  /* 0x00000001ff137807 */ /* 0x000fc40004000000 */
[----:B------:R-:W-:Y:S01]  /*27f0*/  SHF.R.S32.HI R0, RZ, 0x7, R0 ;  /* 0x00000007ff007819 */ /* 0x000fe20000011400 */
[C---:B------:R-:W-:Y:S01]  /*2800*/  IMAD.IADD R3, R21.reuse, 0x1, -R54 ;  /* 0x0000000115037824 */ /* 0x040fe200078e0a36 */
[----:B-1----:R-:W-:Y:S02]  /*2810*/  LOP3.LUT R11, R8, R13, RZ, 0xfc, !PT ;  /* 0x0000000d080b7212 */ /* 0x002fe400078efcff */
[----:B------:R-:W-:Y:S01]  /*2820*/  ISETP.GE.AND P0, PT, R21, 0x200, PT ;  /* 0x000002001500780c */ /* 0x000fe20003f06270 */
[----:B------:R-:W-:Y:S01]  /*2830*/  IMAD R0, R0, 0x480, R3 ;  /* 0x0000048000007824 */ /* 0x000fe200078e0203 */
[----:B------:R-:W-:Y:S02]  /*2840*/  P2R R84, PR, RZ, 0x40 ;  /* 0x00000040ff547803 */ /* 0x000fe40000000000 */
[C---:B------:R-:W-:Y:S01]  /*2850*/  ISETP.LT.AND P6, PT, R11.reuse, 0x9, !P0 ;  /* 0x000000090b00780c */ /* 0x040fe200047c1270 */
[----:B------:R-:W-:-:S04]  /*2860*/  IMAD R3, R11, 0x80, R0 ;  /* 0x000000800b037824 */ /* 0x000fc800078e0200 */
[----:B--2---:R-:W-:Y:S01]  /*2870*/  IMAD.WIDE R2, R3, 0x4, R14 ;  /* 0x0000000403027825 */ /* 0x004fe200078e020e */
[----:B------:R-:W-:Y:S02]  /*2880*/  P2R R57, PR, RZ, 0x1 ;  /* 0x00000001ff397803 */ /* 0x000fe40000000000 */
[----:B------:R-:W-:-:S05]  /*2890*/  ISETP.NE.AND P0, PT, R40, RZ, PT ;  /* 0x000000ff2800720c */ /* 0x000fca0003f05270 */
[----:B0-----:R0:W-:Y:S01]  /*28a0*/  @P6 STG.E.128 desc[UR6][R2.64], R4 ;  /* 0x0000000402006986 */ /* 0x0011e2000c101d06 */
[----:B------:R-:W-:-:S04]  /*28b0*/  ISETP.NE.AND P6, PT, R84, RZ, PT ;  /* 0x000000ff5400720c */ /* 0x000fc80003fc5270 */
[----:B------:R-:W-:Y:S02]  /*28c0*/  SEL R11, RZ, 0x1, !P6 ;  /* 0x00000001ff0b7807 */ /* 0x000fe40007000000 */
        /* <DEDUP_REMOVED lines=11> */
[----:B------:R-:W-:Y:S02]  /*2980*/  SEL R10, R10, 0x2, P6 ;  /* 0x000000020a0a7807 */ /* 0x000fe40003000000 */
[----:B------:R-:W-:-:S04]  /*2990*/  ISETP.NE.AND P6, PT, R83, RZ, PT ;  /* 0x000000ff5300720c */ /* 0x000fc80003fc5270 */
[----:B------:R-:W-:Y:S02]  /*29a0*/  SEL R19, R19, 0x2, P6 ;  /* 0x0000000213137807 */ /* 0x000fe40003000000 */
[----:B------:R-:W-:-:S04]  /*29b0*/  ISETP.NE.AND P6, PT, R45, RZ, PT ;  /* 0x000000ff2d00720c */ /* 0x000fc80003fc5270 */
[----:B------:R-:W-:-:S04]  /*29c0*/  SEL R11, R11, 0x2, P6 ;  /* 0x000000020b0b7807 */ /* 0x000fc80003000000 */
[----:B------:R-:W-:Y:S02]  /*29d0*/  SEL R11, R11, 0x3, P0 ;  /* 0x000000030b0b7807 */ /* 0x000fe40000000000 */
[----:B------:R-:W-:-:S04]  /*29e0*/  ISETP.NE.AND P0, PT, R33, RZ, PT ;  /* 0x000000ff2100720c */ /* 0x000fc80003f05270 */
[----:B0-----:R-:W-:Y:S02]  /*29f0*/  P2R R2, PR, RZ, 0x1 ;  /* 0x00000001ff027803 */ /* 0x001fe40000000000 */
[----:B------:R-:W-:-:S04]  /*2a00*/  ISETP.NE.AND P0, PT, R24, RZ, PT ;  /* 0x000000ff1800720c */ /* 0x000fc80003f05270 */
[----:B------:R-:W-:Y:S02]  /*2a10*/  P2R R3, PR, RZ, 0x1 ;  /* 0x00000001ff037803 */ /* 0x000fe40000000000 */
[----:B------:R-:W-:Y:S02]  /*2a20*/  ISETP.NE.AND P0, PT, R76, RZ, PT ;  /* 0x000000ff4c00720c */ /* 0x000fe40003f05270 */
[----:B------:R-:W-:Y:S02]  /*2a30*/  ISETP.NE.AND P6, PT, R82, RZ, PT ;  /* 0x000000ff5200720c */ /* 0x000fe40003fc5270 */
[----:B------:R-:W-:Y:S02]  /*2a40*/  P2R R4, PR, RZ, 0x1 ;  /* 0x00000001ff047803 */ /* 0x000fe40000000000 */
[----:B------:R-:W-:Y:S02]  /*2a50*/  ISETP.NE.AND P0, PT, R74, RZ, PT ;  /* 0x000000ff4a00720c */ /* 0x000fe40003f05270 */
[----:B------:R-:W-:-:S02]  /*2a60*/  SEL R21, R21, 0x2, P6 ;  /* 0x0000000215157807 */ /* 0x000fc40003000000 */
[----:B------:R-:W-:Y:S02]  /*2a70*/  ISETP.NE.AND P6, PT, R51, RZ, PT ;  /* 0x000000ff3300720c */ /* 0x000fe40003fc5270 */
[----:B------:R-:W-:Y:S02]  /*2a80*/  P2R R5, PR, RZ, 0x1 ;  /* 0x00000001ff057803 */ /* 0x000fe40000000000 */
[----:B------:R-:W-:Y:S02]  /*2a90*/  ISETP.NE.AND P0, PT, R70, RZ, PT ;  /* 0x000000ff4600720c */ /* 0x000fe40003f05270 */
[----:B------:R-:W-:Y:S02]  /*2aa0*/  SEL R40, R40, 0x2, P6 ;  /* 0x0000000228287807 */ /* 0x000fe40003000000 */
[----:B------:R-:W-:Y:S02]  /*2ab0*/  ISETP.NE.AND P6, PT, R59, RZ, PT ;  /* 0x000000ff3b00720c */ /* 0x000fe40003fc5270 */
[----:B------:R-:W-:-:S02]  /*2ac0*/  P2R R6, PR, RZ, 0x1 ;  /* 0x00000001ff067803 */ /* 0x000fc40000000000 */
[----:B------:R-:W-:Y:S02]  /*2ad0*/  ISETP.NE.AND P0, PT, R69, RZ, PT ;  /* 0x000000ff4500720c */ /* 0x000fe40003f05270 */
[----:B------:R-:W-:Y:S02]  /*2ae0*/  SEL R47, R47, 0x2, P6 ;  /* 0x000000022f2f7807 */ /* 0x000fe40003000000 */
        /* <DEDUP_REMOVED lines=47> */
[----:B------:R-:W-:Y:S02]  /*2de0*/  SEL R19, R19, 0x4, P0 ;  /* 0x0000000413137807 */ /* 0x000fe40000000000 */
[----:B------:R-:W-:Y:S02]  /*2df0*/  ISETP.NE.AND P0, PT, R22, RZ, PT ;  /* 0x000000ff1600720c */ /* 0x000fe40003f05270 */
[----:B------:R-:W-:Y:S02]  /*2e00*/  SEL R21, R21, 0x3, P6 ;  /* 0x0000000315157807 */ /* 0x000fe40003000000 */
[----:B------:R-:W-:Y:S02]  /*2e10*/  SEL R11, R11, 0x4, P0 ;  /* 0x000000040b0b7807 */ /* 0x000fe40000000000 */
[----:B------:R-:W-:Y:S02]  /*2e20*/  ISETP.NE.AND P0, PT, R23, RZ, PT ;  /* 0x000000ff1700720c */ /* 0x000fe40003f05270 */
[----:B------:R-:W-:-:S02]  /*2e30*/  P2R R73, PR, RZ, 0x10 ;  /* 0x00000010ff497803 */ /* 0x000fc40000000000 */
[----:B------:R-:W-:Y:S02]  /*2e40*/  SEL R21, R21, 0x4, P0 ;  /* 0x0000000415157807 */ /* 0x000fe40000000000 */
[----:B------:R-:W-:Y:S02]  /*2e50*/  SEL R40, R40, 0x3, P5 ;  /* 0x0000000328287807 */ /* 0x000fe40002800000 */
[----:B------:R-:W-:Y:S02]  /*2e60*/  ISETP.NE.AND P0, PT, R25, RZ, PT ;  /* 0x000000ff1900720c */ /* 0x000fe40003f05270 */
[----:B------:R-:W-:Y:S02]  /*2e70*/  ISETP.NE.AND P4, PT, R63, RZ, PT ;  /* 0x000000ff3f00720c */ /* 0x000fe40003f85270 */
[----:B------:R-:W-:Y:S02]  /*2e80*/  SEL R40, R40, 0x4, P0 ;  /* 0x0000000428287807 */ /* 0x000fe40000000000 */
[----:B------:R-:W-:-:S02]  /*2e90*/  P2R R72, PR, RZ, 0x8 ;  /* 0x00000008ff487803 */ /* 0x000fc40000000000 */
[----:B------:R-:W-:Y:S02]  /*2ea0*/  SEL R47, R47, 0x3, P4 ;  /* 0x000000032f2f7807 */ /* 0x000fe40002000000 */
[----:B------:R-:W-:Y:S02]  /*2eb0*/  ISETP.NE.AND P0, PT, R26, RZ, PT ;  /* 0x000000ff1a00720c */ /* 0x000fe40003f05270 */
[----:B------:R-:W-:Y:S02]  /*2ec0*/  ISETP.NE.AND P3, PT, R64, RZ, PT ;  /* 0x000000ff4000720c */ /* 0x000fe40003f65270 */
[----:B------:R-:W-:Y:S02]  /*2ed0*/  SEL R47, R47, 0x4, P0 ;  /* 0x000000042f2f7807 */ /* 0x000fe40000000000 */
[----:B------:R-:W-:Y:S02]  /*2ee0*/  SEL R48, R48, 0x3, P3 ;  /* 0x0000000330307807 */ /* 0x000fe40001800000 */
[----:B------:R-:W-:-:S02]  /*2ef0*/  ISETP.NE.AND P0, PT, R27, RZ, PT ;  /* 0x000000ff1b00720c */ /* 0x000fc40003f05270 */
[----:B------:R-:W-:Y:S02]  /*2f00*/  SEL R54, R54, 0x3, P2 ;  /* 0x0000000336367807 */ /* 0x000fe40001000000 */
[----:B------:R-:W-:Y:S02]  /*2f10*/  SEL R48, R48, 0x4, P0 ;  /* 0x0000000430307807 */ /* 0x000fe40000000000 */
[----:B------:R-:W-:Y:S02]  /*2f20*/  ISETP.NE.AND P0, PT, R28, RZ, PT ;  /* 0x000000ff1c00720c */ /* 0x000fe40003f05270 */
[----:B------:R-:W-:Y:S02]  /*2f30*/  SEL R10, R10, 0x4, P1 ;  /* 0x000000040a0a7807 */ /* 0x000fe40000800000 */
[----:B------:R-:W-:Y:S02]  /*2f40*/  SEL R54, R54, 0x4, P0 ;  /* 0x0000000436367807 */ /* 0x000fe40000000000 */
[----:B------:R-:W-:-:S04]  /*2f50*/  ISETP.NE.AND P0, PT, R30, RZ, PT ;  /* 0x000000ff1e00720c */ /* 0x000fc80003f05270 */
        /* <DEDUP_REMOVED lines=33> */
[----:B------:R-:W-:Y:S02]  /*3170*/  ISETP.NE.AND P0, PT, R2, RZ, PT ;  /* 0x000000ff0200720c */ /* 0x000fe40003f05270 */
[----:B------:R-:W-:-:S04]  /*3180*/  LOP3.LUT R2, R20, 0x200, RZ, 0xfc, !PT ;  /* 0x0000020014027812 */ /* 0x000fc800078efcff */
[----:B------:R-:W-:-:S04]  /*3190*/  SHF.R.U32.HI R2, RZ, 0x4, R2 ;  /* 0x00000004ff027819 */ /* 0x000fc80000011602 */
[----:B------:R-:W-:-:S05]  /*31a0*/  LOP3.LUT R3, R2, 0x3c, RZ, 0xc0, !PT ;  /* 0x0000003c02037812 */ /* 0x000fca00078ec0ff */
[----:B------:R-:W-:-:S05]  /*31b0*/  IMAD.IADD R3, R20, 0x1, R3 ;  /* 0x0000000114037824 */ /* 0x000fca00078e0203 */
[----:B------:R-:W-:-:S06]  /*31c0*/  LEA R4, R3, UR4, 0x2 ;  /* 0x0000000403047c11 */ /* 0x000fcc000f8e10ff */
[----:B------:R-:W0:Y:S01]  /*31d0*/  LDS.128 R4, [R4+0x800] ;  /* 0x0008000004047984 */ /* 0x000e220000000c00 */
[----:B------:R-:W-:Y:S02]  /*31e0*/  SEL R19, R19, 0x7, P0 ;  /* 0x0000000713137807 */ /* 0x000fe40000000000 */
[----:B------:R-:W-:Y:S02]  /*31f0*/  ISETP.NE.AND P0, PT, R57, RZ, PT ;  /* 0x000000ff3900720c */ /* 0x000fe40003f05270 */
[----:B------:R-:W-:-:S04]  /*3200*/  LOP3.LUT R13, R8, 0x8, R13, 0xfe, !PT ;  /* 0x00000008080d7812 */ /* 0x000fc800078efe0d */
[C---:B------:R-:W-:Y:S01]  /*3210*/  ISETP.LT.AND P0, PT, R13.reuse, 0x9, !P0 ;  /* 0x000000090d00780c */ /* 0x040fe20004701270 */
[----:B------:R-:W-:Y:S02]  /*3220*/  IMAD R13, R13, 0x80, R0 ;  /* 0x000000800d0d7824 */ /* 0x000fe400078e0200 */
[----:B------:R-:W-:Y:S02]  /*3230*/  IMAD.SHL.U32 R3, R9, 0x8, RZ ;  /* 0x0000000809037824 */ /* 0x000fe400078e00ff */
[----:B------:R-:W-:Y:S01]  /*3240*/  IMAD.WIDE R14, R13, 0x4, R14 ;  /* 0x000000040d0e7825 */ /* 0x000fe200078e020e */
[----:B------:R-:W-:Y:S02]  /*3250*/  SHF.R.U32.HI R9, RZ, 0x3, R9 ;  /* 0x00000003ff097819 */ /* 0x000fe40000011609 */
[----:B------:R-:W-:Y:S02]  /*3260*/  LOP3.LUT R3, R12, 0x38, R3, 0xf8, !PT ;  /* 0x000000380c037812 */ /* 0x000fe400078ef803 */
[----:B------:R-:W-:-:S02]  /*3270*/  ISETP.NE.AND P2, PT, R41, RZ, PT ;  /* 0x000000ff2900720c */ /* 0x000fc40003f45270 */
[----:B------:R-:W-:Y:S02]  /*3280*/  ISETP.NE.AND P1, PT, R32, RZ, PT ;  /* 0x000000ff2000720c */ /* 0x000fe40003f25270 */
[----:B------:R-:W-:Y:S02]  /*3290*/  ISETP.NE.AND P6, PT, R67, RZ, PT ;  /* 0x000000ff4300720c */ /* 0x000fe40003fc5270 */
[----:B------:R-:W-:Y:S02]  /*32a0*/  ISETP.NE.AND P5, PT, R62, RZ, PT ;  /* 0x000000ff3e00720c */ /* 0x000fe40003fa5270 */
[----:B------:R-:W-:Y:S02]  /*32b0*/  SGXT.U32 R9, R9, 0x4 ;  /* 0x000000040909781a */ /* 0x000fe40000000000 */
[----:B------:R-:W-:Y:S02]  /*32c0*/  SHF.R.S32.HI R0, RZ, 0x1f, R3 ;  /* 0x0000001fff007819 */ /* 0x000fe40000011403 */
[----:B------:R-:W-:-:S02]  /*32d0*/  SEL R10, R10, 0x8, P2 ;  /* 0x000000080a0a7807 */ /* 0x000fc40001000000 */
[----:B------:R-:W-:Y:S02]  /*32e0*/  SEL R19, R19, 0x8, P1 ;  /* 0x0000000813137807 */ /* 0x000fe40000800000 */
[----:B------:R-:W-:Y:S01]  /*32f0*/  SEL R11, R11, 0x7, P6 ;  /* 0x000000070b0b7807 */ /* 0x000fe20003000000 */
[----:B0-----:R0:W-:Y:S01]  /*3300*/  @P0 STG.E.128 desc[UR6][R14.64], R4 ;  /* 0x000000040e000986 */ /* 0x0011e2000c101d06 */
[----:B------:R-:W-:Y:S02]  /*3310*/  SEL R21, R21, 0x7, P5 ;  /* 0x0000000715157807 */ /* 0x000fe40002800000 */
[----:B------:R-:W-:Y:S02]  /*3320*/  ISETP.NE.AND P2, PT, R68, RZ, PT ;  /* 0x000000ff4400720c */ /* 0x000fe40003f45270 */
[----:B------:R-:W-:Y:S02]  /*3330*/  ISETP.NE.AND P1, PT, R61, RZ, PT ;  /* 0x000000ff3d00720c */ /* 0x000fe40003f25270 */
[----:B------:R-:W-:Y:S01]  /*3340*/  LOP3.LUT R9, R8, R9, RZ, 0xfc, !PT ;  /* 0x0000000908097212 */ /* 0x000fe200078efcff */
[----:B------:R-:W-:Y:S01]  /*3350*/  IMAD.SHL.U32 R8, R16, 0x8, RZ ;  /* 0x0000000810087824 */ /* 0x000fe200078e00ff */
[----:B------:R-:W-:-:S02]  /*3360*/  LEA.HI R0, R0, R3, RZ, 0x7 ;  /* 0x0000000300007211 */ /* 0x000fc400078f38ff */
[----:B------:R-:W-:Y:S02]  /*3370*/  ISETP.NE.AND P4, PT, R71, RZ, PT ;  /* 0x000000ff4700720c */ /* 0x000fe40003f85270 */
[----:B------:R-:W-:Y:S02]  /*3380*/  ISETP.NE.AND P3, PT, R52, RZ, PT ;  /* 0x000000ff3400720c */ /* 0x000fe40003f65270 */
[----:B------:R-:W-:Y:S02]  /*3390*/  SEL R22, R11, 0x8, P1 ;  /* 0x000000080b167807 */ /* 0x000fe40000800000 */
[----:B------:R-:W-:Y:S02]  /*33a0*/  SEL R21, R21, 0x8, P2 ;  /* 0x0000000815157807 */ /* 0x000fe40001000000 */
[----:B------:R-:W-:Y:S02]  /*33b0*/  ISETP.NE.AND P1, PT, R78, RZ, PT ;  /* 0x000000ff4e00720c */ /* 0x000fe40003f25270 */
[----:B------:R-:W-:-:S02]  /*33c0*/  ISETP.NE.AND P2, PT, R77, RZ, PT ;  /* 0x000000ff4d00720c */ /* 0x000fc40003f45270 */
[----:B------:R-:W-:Y:S02]  /*33d0*/  LOP3.LUT R2, R0, 0xffffff80, RZ, 0xc0, !PT ;  /* 0xffffff8000027812 */ /* 0x000fe400078ec0ff */
[----:B------:R-:W-:Y:S02]  /*33e0*/  LOP3.LUT R11, R16, 0x78, RZ, 0xc0, !PT ;  /* 0x00000078100b7812 */ /* 0x000fe400078ec0ff */
[----:B------:R-:W-:Y:S02]  /*33f0*/  LOP3.LUT R8, R8, 0x3f8, RZ, 0xc0, !PT ;  /* 0x000003f808087812 */ /* 0x000fe400078ec0ff */
[----:B------:R-:W-:Y:S02]  /*3400*/  SEL R40, R40, 0x7, P4 ;  /* 0x0000000728287807 */ /* 0x000fe40002000000 */
[----:B------:R-:W-:Y:S02]  /*3410*/  SEL R47, R47, 0x7, P3 ;  /* 0x000000072f2f7807 */ /* 0x000fe40001800000 */
[----:B------:R-:W-:-:S02]  /*3420*/  ISETP.NE.AND P6, PT, R79, RZ, PT ;  /* 0x000000ff4f00720c */ /* 0x000fc40003fc5270 */
[----:B------:R-:W-:Y:S02]  /*3430*/  ISETP.NE.AND P5, PT, R53, RZ, PT ;  /* 0x000000ff3500720c */ /* 0x000fe40003fa5270 */
[----:B------:R-:W-:Y:S02]  /*3440*/  ISETP.NE.AND P4, PT, R73, RZ, PT ;  /* 0x000000ff4900720c */ /* 0x000fe40003f85270 */
[----:B------:R-:W-:Y:S02]  /*3450*/  ISETP.NE.AND P3, PT, R72, RZ, PT ;  /* 0x000000ff4800720c */ /* 0x000fe40003f65270 */
[----:B------:R-:W-:Y:S02]  /*3460*/  SEL R48, R48, 0x7, P2 ;  /* 0x0000000730307807 */ /* 0x000fe40001000000 */
[----:B------:R-:W-:Y:S01]  /*3470*/  SEL R54, R54, 0x7, P1 ;  /* 0x0000000736367807 */ /* 0x000fe20000800000 */
[----:B------:R-:W-:Y:S01]  /*3480*/  IMAD.IADD R2, R3, 0x1, -R2 ;  /* 0x0000000103027824 */ /* 0x000fe200078e0a02 */
[----:B------:R-:W-:-:S02]  /*3490*/  IADD3 R11, R8, UR4, R11 ;  /* 0x00000004080b7c10 */ /* 0x000fc4000fffe00b */
[----:B0-----:R-:W-:Y:S02]  /*34a0*/  PRMT R4, R19, 0x8880, RZ ;  /* 0x0000888013047816 */ /* 0x001fe400000000ff */
[----:B------:R-:W-:Y:S02]  /*34b0*/  PRMT R6, R22, 0x8880, RZ ;  /* 0x0000888016067816 */ /* 0x000fe400000000ff */
[----:B------:R-:W-:Y:S02]  /*34c0*/  PRMT R8, R21, 0x8880, RZ ;  /* 0x0000888015087816 */ /* 0x000fe400000000ff */
[----:B------:R-:W-:Y:S02]  /*34d0*/  SEL R40, R40, 0x8, P3 ;  /* 0x0000000828287807 */ /* 0x000fe40001800000 */
[----:B------:R-:W-:Y:S02]  /*34e0*/  SEL R47, R47, 0x8, P4 ;  /* 0x000000082f2f7807 */ /* 0x000fe40002000000 */
[----:B------:R-:W-:-:S02]  /*34f0*/  SEL R48, R48, 0x8, P5 ;  /* 0x0000000830307807 */ /* 0x000fc40002800000 */
[----:B------:R-:W-:Y:S02]  /*3500*/  SEL R54, R54, 0x8, P6 ;  /* 0x0000000836367807 */ /* 0x000fe40003000000 */
[C---:B------:R-:W-:Y:S01]  /*3510*/  ISETP.GE.AND P0, PT, R9.reuse, 0x9, PT ;  /* 0x000000090900780c */ /* 0x040fe20003f06270 */
[----:B------:R-:W-:Y:S01]  /*3520*/  IMAD R9, R9, 0x80, R2 ;  /* 0x0000008009097824 */ /* 0x000fe200078e0202 */
[----:B------:R-:W-:Y:S02]  /*3530*/  LEA.HI R17, R17, R18, RZ, 0x1d ;  /* 0x0000001211117211 */ /* 0x000fe400078fe8ff */
[----:B------:R-:W-:Y:S01]  /*3540*/  PRMT R4, R4, 0x7710, RZ ;  /* 0x0000771004047816 */ /* 0x000fe200000000ff */
[----:B------:R-:W-:Y:S01]  /*3550*/  BAR.SYNC.DEFER_BLOCKING 0x0 ;  /* 0x0000000000007b1d */ /* 0x000fe20000010000 */
[----:B------:R-:W-:Y:S02]  /*3560*/  PRMT R6, R6, 0x7710, RZ ;  /* 0x0000771006067816 */ /* 0x000fe400000000ff */
[----:B------:R-:W-:-:S02]  /*3570*/  PRMT R8, R8, 0x7710, RZ ;  /* 0x0000771008087816 */ /* 0x000fc400000000ff */
[----:B------:R-:W-:Y:S02]  /*3580*/  PRMT R2, R10, 0x8880, RZ ;  /* 0x000088800a027816 */ /* 0x000fe400000000ff */
[----:B------:R-:W-:Y:S02]  /*3590*/  PRMT R40, R40, 0x8880, RZ ;  /* 0x0000888028287816 */ /* 0x000fe400000000ff */
[----:B------:R-:W-:Y:S02]  /*35a0*/  PRMT R47, R47, 0x8880, RZ ;  /* 0x000088802f2f7816 */ /* 0x000fe400000000ff */
[----:B------:R-:W-:Y:S02]  /*35b0*/  PRMT R48, R48, 0x8880, RZ ;  /* 0x0000888030307816 */ /* 0x000fe400000000ff */
[----:B------:R-:W-:Y:S02]  /*35c0*/  PRMT R10, R54, 0x8880, RZ ;  /* 0x00008880360a7816 */ /* 0x000fe400000000ff */
[----:B------:R-:W-:-:S02]  /*35d0*/  PRMT R2, R2, 0x7710, RZ ;  /* 0x0000771002027816 */ /* 0x000fc400000000ff */
[----:B------:R-:W-:Y:S01]  /*35e0*/  PRMT R10, R10, 0x7710, RZ ;  /* 0x000077100a0a7816 */ /* 0x000fe200000000ff */
[----:B------:R0:W-:Y:S04]  /*35f0*/  STS.U8 [R17+UR4+0x8], R4 ;  /* 0x0000080411007988 */ /* 0x0001e80008000004 */
[----:B------:R1:W-:Y:S04]  /*3600*/  STS.U8 [R17+UR4+0x10], R6 ;  /* 0x0000100611007988 */ /* 0x0003e80008000004 */
[----:B------:R2:W-:Y:S01]  /*3610*/  STS.U8 [R17+UR4+0x18], R8 ;  /* 0x0000180811007988 */ /* 0x0005e20008000004 */
[----:B0-----:R-:W-:-:S02]  /*3620*/  PRMT R4, R40, 0x7710, RZ ;  /* 0x0000771028047816 */ /* 0x001fc400000000ff */
[----:B-1----:R-:W-:Y:S02]  /*3630*/  PRMT R6, R47, 0x7710, RZ ;  /* 0x000077102f067816 */ /* 0x002fe400000000ff */
[----:B--2---:R-:W-:Y:S01]  /*3640*/  PRMT R8, R48, 0x7710, RZ ;  /* 0x0000771030087816 */ /* 0x004fe200000000ff */
[----:B------:R0:W-:Y:S04]  /*3650*/  STS.U8 [R17+UR4], R2 ;  /* 0x0000000211007988 */ /* 0x0001e80008000004 */
[----:B------:R1:W-:Y:S04]  /*3660*/  STS.U8 [R17+UR4+0x20], R4 ;  /* 0x0000200411007988 */ /* 0x0003e80008000004 */
[----:B------:R1:W-:Y:S04]  /*3670*/  STS.U8 [R17+UR4+0x28], R6 ;  /* 0x0000280611007988 */ /* 0x0003e80008000004 */
[----:B------:R1:W-:Y:S04]  /*3680*/  STS.U8 [R17+UR4+0x30], R8 ;  /* 0x0000300811007988 */ /* 0x0003e80008000004 */
[----:B------:R1:W-:Y:S01]  /*3690*/  STS.U8 [R17+UR4+0x38], R10 ;  /* 0x0000380a11007988 */ /* 0x0003e20008000004 */
[----:B------:R-:W-:Y:S01]  /*36a0*/  SHF.R.S32.HI R0, RZ, 0x7, R0 ;  /* 0x00000007ff007819 */ /* 0x000fe20000011400 */
[----:B------:R-:W-:Y:S01]  /*36b0*/  BAR.SYNC.DEFER_BLOCKING 0x0 ;  /* 0x0000000000007b1d */ /* 0x000fe20000010000 */
[----:B------:R-:W-:-:S03]  /*36c0*/  ISETP.LT.AND P0, PT, R3, 0x200, !P0 ;  /* 0x000002000300780c */ /* 0x000fc60004701270 */
[----:B------:R-:W-:-:S05]  /*36d0*/  IMAD R0, R0, 0x480, R9 ;  /* 0x0000048000007824 */ /* 0x000fca00078e0209 */
[----:B0-----:R-:W-:-:S04]  /*36e0*/  IADD3 R2, P1, R0, UR8, RZ ;  /* 0x0000000800027c10 */ /* 0x001fc8000ff3e0ff */
[----:B------:R-:W-:Y:S01]  /*36f0*/  LEA.HI.X.SX32 R3, R0, UR9, 0x1, P1 ;  /* 0x0000000900037c11 */ /* 0x000fe200088f0eff */
[----:B-1----:R-:W-:Y:S08]  /*3700*/  @!P0 EXIT ;  /* 0x000000000000894d */ /* 0x002ff00003800000 */
[----:B------:R-:W0:Y:S04]  /*3710*/  LDS.64 R10, [R11] ;  /* 0x000000000b0a7984 */ /* 0x000e280000000a00 */
[----:B0-----:R-:W-:Y:S01]  /*3720*/  STG.E.64 desc[UR6][R2.64], R10 ;  /* 0x0000000a02007986 */ /* 0x001fe2000c101b06 */
[----:B------:R-:W-:Y:S05]  /*3730*/  EXIT ;  /* 0x000000000000794d */ /* 0x000fea0003800000 */
.L_x_0:
[----:B------:R-:W-:-:S00]  /*3740*/  BRA `(.L_x_0) ;  /* 0xfffffffc00fc7947 */ /* 0x000fc0000383ffff */
[----:B------:R-:W-:-:S00]  /*3750*/  NOP ;  /* 0x0000000000007918 */ /* 0x000fc00000000000 */
        /* <DEDUP_REMOVED lines=10> */
.L_x_1:


//--------------------- .nv.shared.triton_poi_fused_max_pool2d_with_indices_6 --------------------------
	.section	.nv.shared.triton_poi_fused_max_pool2d_with_indices_6,"aw",@nobits
	.sectionflags	@""
	.align	16
	.zero		1024


//--------------------- .nv.constant0.triton_poi_fused_max_pool2d_with_indices_6 --------------------------
	.section	.nv.constant0.triton_poi_fused_max_pool2d_with_indices_6,"a",@progbits
	.sectionflags	@""
	.align	4
.nv.constant0.triton_poi_fused_max_pool2d_with_indices_6:
	.zero		560
